	.target	sm_90a

	.elftype	@"ET_EXEC"


//--------------------- .note.nv.tkinfo           --------------------------
	.section	.note.nv.tkinfo,"",@"SHT_NOTE"
	.sectionflags	@"SHF_NOTE_NV_TKINFO"
	.tkinfo
        /*0018*/ 	.word	0x00000002
        /*0030*/ 	.string	""
        /*0030*/ 	.string	"ptxas"
        /*0030*/ 	.string	"Cuda compilation tools, release 13.0, V13.0.88"
        /*0030*/ 	.string	"Build cuda_13.0.r13.0/compiler.36424714_0"
        /*0030*/ 	.string	"-arch sm_90a -m 64 "



//--------------------- .note.nv.cuinfo           --------------------------
	.section	.note.nv.cuinfo,"",@"SHT_NOTE"
	.sectionflags	@"SHF_NOTE_NV_CUINFO"
        /*0018*/ 	.short	0x0002
        /*001a*/ 	.short	0x005a
        /*001c*/ 	.short	0x0082
	.zero		2


//--------------------- .nv.info                  --------------------------
	.section	.nv.info,"",@"SHT_CUDA_INFO"
	.align	4


	//----- nvinfo : EIATTR_REGCOUNT
	.align		4
        /*0000*/ 	.byte	0x04, 0x2f
        /*0002*/ 	.short	(.L_12 - .L_11)
	.align		4
.L_11:
        /*0004*/ 	.word	index@(_ZN7cutlass13device_kernelINS_4gemm6kernel13GemmUniversalIN4cute5tupleIJiiiiEEENS1_10collective13CollectiveMmaINS1_40MainloopSm90TmaGmmaWarpSpecializedSparseILi13ENS5_IJNS4_1CILi1EEENSA_ILi2EEESB_EEENS1_35KernelTmaWarpSpecializedCooperativeEEENS5_IJNSA_ILi128EEENSA_ILi64EEESH_EEENS_6half_tENS5_IJNS4_6LayoutINS5_IJiNS5_IJSC_iEEEiEEENS5_IJlNS5_IJSB_SC_EEElEEEEENSK_INS5_IJNS5_IJNS5_IJNSA_ILi8EEESC_NSA_ILi4EEEEEEiEEENS5_IJNS5_IJNSA_ILi16EEESC_SC_EEEiEEEiEEENS5_IJNS5_IJNS5_IJSH_SU_NSA_ILi1024EEEEEENSA_ILi4096EEEEEENS5_IJNS5_IJSB_NSA_ILi512EEENSA_ILi32EEEEEElEEElEEEEEEEESJ_NS5_IJlSB_lEEENS4_8TiledMMAINS4_8MMA_AtomIJNS4_4SM904GMMA6SPARSE26GMMA_64x64x32_F32F16F16_SSILNS1D_5MajorE0ELS1G_0ELNS1D_7ScaleInE1ELS1H_1ELNS1D_9SparseSelE0EEEEEENSK_INS5_IJSC_SB_SB_EEENS5_IJSB_NSA_ILi0EEES1M_EEEEENS5_IJNS4_10UnderscoreES1P_S1P_EEEEENS4_23SM90_TMA_LOAD_MULTICASTENS4_14ComposedLayoutINS4_7SwizzleILi2ELi4ELi3EEENS4_25smem_sparse_ptr_flag_bitsILi2ELi16EEENSK_INS5_IJNS5_IJSB_SQ_EEENS5_IJSC_S13_EEEEEENS5_IJNS5_IJS1M_SH_EEESN_EEEEEEEvNS4_8identityENS4_13SM90_TMA_LOADENS1T_INS1U_ILi3ELi4ELi3EEENS4_18smem_ptr_flag_bitsILi16EEENSK_INS5_IJSQ_SH_EEENS5_IJSH_SB_EEEEEEEvS25_EENS_8epilogue10collective6detail29Sm90TmaWarpSpecializedAdapterINS2G_15DefaultEpilogueIfNS5_IJSB_llEEES2K_NS2F_6thread17LinearCombinationIfLi1EffLNS2L_9ScaleType4KindE0ELNS_15FloatRoundStyleE2EfEENS1_15EpilogueDefaultEEEEEvvEEEEvNT_6ParamsE)
        /*0008*/ 	.word	0x000000a8


	//----- nvinfo : EIATTR_FRAME_SIZE
	.align		4
.L_12:
        /*000c*/ 	.byte	0x04, 0x11
        /*000e*/ 	.short	(.L_14 - .L_13)
	.align		4
.L_13:
        /*0010*/ 	.word	index@(_ZN7cutlass13device_kernelINS_4gemm6kernel13GemmUniversalIN4cute5tupleIJiiiiEEENS1_10collective13CollectiveMmaINS1_40MainloopSm90TmaGmmaWarpSpecializedSparseILi13ENS5_IJNS4_1CILi1EEENSA_ILi2EEESB_EEENS1_35KernelTmaWarpSpecializedCooperativeEEENS5_IJNSA_ILi128EEENSA_ILi64EEESH_EEENS_6half_tENS5_IJNS4_6LayoutINS5_IJiNS5_IJSC_iEEEiEEENS5_IJlNS5_IJSB_SC_EEElEEEEENSK_INS5_IJNS5_IJNS5_IJNSA_ILi8EEESC_NSA_ILi4EEEEEEiEEENS5_IJNS5_IJNSA_ILi16EEESC_SC_EEEiEEEiEEENS5_IJNS5_IJNS5_IJSH_SU_NSA_ILi1024EEEEEENSA_ILi4096EEEEEENS5_IJNS5_IJSB_NSA_ILi512EEENSA_ILi32EEEEEElEEElEEEEEEEESJ_NS5_IJlSB_lEEENS4_8TiledMMAINS4_8MMA_AtomIJNS4_4SM904GMMA6SPARSE26GMMA_64x64x32_F32F16F16_SSILNS1D_5MajorE0ELS1G_0ELNS1D_7ScaleInE1ELS1H_1ELNS1D_9SparseSelE0EEEEEENSK_INS5_IJSC_SB_SB_EEENS5_IJSB_NSA_ILi0EEES1M_EEEEENS5_IJNS4_10UnderscoreES1P_S1P_EEEEENS4_23SM90_TMA_LOAD_MULTICASTENS4_14ComposedLayoutINS4_7SwizzleILi2ELi4ELi3EEENS4_25smem_sparse_ptr_flag_bitsILi2ELi16EEENSK_INS5_IJNS5_IJSB_SQ_EEENS5_IJSC_S13_EEEEEENS5_IJNS5_IJS1M_SH_EEESN_EEEEEEEvNS4_8identityENS4_13SM90_TMA_LOADENS1T_INS1U_ILi3ELi4ELi3EEENS4_18smem_ptr_flag_bitsILi16EEENSK_INS5_IJSQ_SH_EEENS5_IJSH_SB_EEEEEEEvS25_EENS_8epilogue10collective6detail29Sm90TmaWarpSpecializedAdapterINS2G_15DefaultEpilogueIfNS5_IJSB_llEEES2K_NS2F_6thread17LinearCombinationIfLi1EffLNS2L_9ScaleType4KindE0ELNS_15FloatRoundStyleE2EfEENS1_15EpilogueDefaultEEEEEvvEEEEvNT_6ParamsE)
        /*0014*/ 	.word	0x00000000


	//----- nvinfo : EIATTR_MIN_STACK_SIZE
	.align		4
.L_14:
        /*0018*/ 	.byte	0x04, 0x12
        /*001a*/ 	.short	(.L_16 - .L_15)
	.align		4
.L_15:
        /*001c*/ 	.word	index@(_ZN7cutlass13device_kernelINS_4gemm6kernel13GemmUniversalIN4cute5tupleIJiiiiEEENS1_10collective13CollectiveMmaINS1_40MainloopSm90TmaGmmaWarpSpecializedSparseILi13ENS5_IJNS4_1CILi1EEENSA_ILi2EEESB_EEENS1_35KernelTmaWarpSpecializedCooperativeEEENS5_IJNSA_ILi128EEENSA_ILi64EEESH_EEENS_6half_tENS5_IJNS4_6LayoutINS5_IJiNS5_IJSC_iEEEiEEENS5_IJlNS5_IJSB_SC_EEElEEEEENSK_INS5_IJNS5_IJNS5_IJNSA_ILi8EEESC_NSA_ILi4EEEEEEiEEENS5_IJNS5_IJNSA_ILi16EEESC_SC_EEEiEEEiEEENS5_IJNS5_IJNS5_IJSH_SU_NSA_ILi1024EEEEEENSA_ILi4096EEEEEENS5_IJNS5_IJSB_NSA_ILi512EEENSA_ILi32EEEEEElEEElEEEEEEEESJ_NS5_IJlSB_lEEENS4_8TiledMMAINS4_8MMA_AtomIJNS4_4SM904GMMA6SPARSE26GMMA_64x64x32_F32F16F16_SSILNS1D_5MajorE0ELS1G_0ELNS1D_7ScaleInE1ELS1H_1ELNS1D_9SparseSelE0EEEEEENSK_INS5_IJSC_SB_SB_EEENS5_IJSB_NSA_ILi0EEES1M_EEEEENS5_IJNS4_10UnderscoreES1P_S1P_EEEEENS4_23SM90_TMA_LOAD_MULTICASTENS4_14ComposedLayoutINS4_7SwizzleILi2ELi4ELi3EEENS4_25smem_sparse_ptr_flag_bitsILi2ELi16EEENSK_INS5_IJNS5_IJSB_SQ_EEENS5_IJSC_S13_EEEEEENS5_IJNS5_IJS1M_SH_EEESN_EEEEEEEvNS4_8identityENS4_13SM90_TMA_LOADENS1T_INS1U_ILi3ELi4ELi3EEENS4_18smem_ptr_flag_bitsILi16EEENSK_INS5_IJSQ_SH_EEENS5_IJSH_SB_EEEEEEEvS25_EENS_8epilogue10collective6detail29Sm90TmaWarpSpecializedAdapterINS2G_15DefaultEpilogueIfNS5_IJSB_llEEES2K_NS2F_6thread17LinearCombinationIfLi1EffLNS2L_9ScaleType4KindE0ELNS_15FloatRoundStyleE2EfEENS1_15EpilogueDefaultEEEEEvvEEEEvNT_6ParamsE)
        /*0020*/ 	.word	0x00000000
.L_16:


//--------------------- .nv.compat                --------------------------
	.section	.nv.compat,"",@"SHT_CUDA_COMPAT_INFO"
	.align	4
        /*0000*/ 	.byte	0x02, 0x09, 0x01, 0x00, 0x02, 0x02, 0x04, 0x00, 0x02, 0x05, 0x05, 0x00, 0x03, 0x07, 0x01, 0x01
        /*0010*/ 	.byte	0x02, 0x03, 0x01, 0x00, 0x02, 0x06, 0x01, 0x00, 0x04, 0x0b, 0x08, 0x00, 0x00, 0x00, 0x00, 0x00
        /*0020*/ 	.byte	0x00, 0x00, 0x00, 0x00


//--------------------- .nv.info._ZN7cutlass13device_kernelINS_4gemm6kernel13GemmUniversalIN4cute5tupleIJiiiiEEENS1_10collective13CollectiveMmaINS1_40MainloopSm90TmaGmmaWarpSpecializedSparseILi13ENS5_IJNS4_1CILi1EEENSA_ILi2EEESB_EEENS1_35KernelTmaWarpSpecializedCooperativeEEENS5_IJNSA_ILi128EEENSA_ILi64EEESH_EEENS_6half_tENS5_IJNS4_6LayoutINS5_IJiNS5_IJSC_iEEEiEEENS5_IJlNS5_IJSB_SC_EEElEEEEENSK_INS5_IJNS5_IJNS5_IJNSA_ILi8EEESC_NSA_ILi4EEEEEEiEEENS5_IJNS5_IJNSA_ILi16EEESC_SC_EEEiEEEiEEENS5_IJNS5_IJNS5_IJSH_SU_NSA_ILi1024EEEEEENSA_ILi4096EEEEEENS5_IJNS5_IJSB_NSA_ILi512EEENSA_ILi32EEEEEElEEElEEEEEEEESJ_NS5_IJlSB_lEEENS4_8TiledMMAINS4_8MMA_AtomIJNS4_4SM904GMMA6SPARSE26GMMA_64x64x32_F32F16F16_SSILNS1D_5MajorE0ELS1G_0ELNS1D_7ScaleInE1ELS1H_1ELNS1D_9SparseSelE0EEEEEENSK_INS5_IJSC_SB_SB_EEENS5_IJSB_NSA_ILi0EEES1M_EEEEENS5_IJNS4_10UnderscoreES1P_S1P_EEEEENS4_23SM90_TMA_LOAD_MULTICASTENS4_14ComposedLayoutINS4_7SwizzleILi2ELi4ELi3EEENS4_25smem_sparse_ptr_flag_bitsILi2ELi16EEENSK_INS5_IJNS5_IJSB_SQ_EEENS5_IJSC_S13_EEEEEENS5_IJNS5_IJS1M_SH_EEESN_EEEEEEEvNS4_8identityENS4_13SM90_TMA_LOADENS1T_INS1U_ILi3ELi4ELi3EEENS4_18smem_ptr_flag_bitsILi16EEENSK_INS5_IJSQ_SH_EEENS5_IJSH_SB_EEEEEEEvS25_EENS_8epilogue10collective6detail29Sm90TmaWarpSpecializedAdapterINS2G_15DefaultEpilogueIfNS5_IJSB_llEEES2K_NS2F_6thread17LinearCombinationIfLi1EffLNS2L_9ScaleType4KindE0ELNS_15FloatRoundStyleE2EfEENS1_15EpilogueDefaultEEEEEvvEEEEvNT_6ParamsE --------------------------
	.section	.nv.info._ZN7cutlass13device_kernelINS_4gemm6kernel13GemmUniversalIN4cute5tupleIJiiiiEEENS1_10collective13CollectiveMmaINS1_40MainloopSm90TmaGmmaWarpSpecializedSparseILi13ENS5_IJNS4_1CILi1EEENSA_ILi2EEESB_EEENS1_35KernelTmaWarpSpecializedCooperativeEEENS5_IJNSA_ILi128EEENSA_ILi64EEESH_EEENS_6half_tENS5_IJNS4_6LayoutINS5_IJiNS5_IJSC_iEEEiEEENS5_IJlNS5_IJSB_SC_EEElEEEEENSK_INS5_IJNS5_IJNS5_IJNSA_ILi8EEESC_NSA_ILi4EEEEEEiEEENS5_IJNS5_IJNSA_ILi16EEESC_SC_EEEiEEEiEEENS5_IJNS5_IJNS5_IJSH_SU_NSA_ILi1024EEEEEENSA_ILi4096EEEEEENS5_IJNS5_IJSB_NSA_ILi512EEENSA_ILi32EEEEEElEEElEEEEEEEESJ_NS5_IJlSB_lEEENS4_8TiledMMAINS4_8MMA_AtomIJNS4_4SM904GMMA6SPARSE26GMMA_64x64x32_F32F16F16_SSILNS1D_5MajorE0ELS1G_0ELNS1D_7ScaleInE1ELS1H_1ELNS1D_9SparseSelE0EEEEEENSK_INS5_IJSC_SB_SB_EEENS5_IJSB_NSA_ILi0EEES1M_EEEEENS5_IJNS4_10UnderscoreES1P_S1P_EEEEENS4_23SM90_TMA_LOAD_MULTICASTENS4_14ComposedLayoutINS4_7SwizzleILi2ELi4ELi3EEENS4_25smem_sparse_ptr_flag_bitsILi2ELi16EEENSK_INS5_IJNS5_IJSB_SQ_EEENS5_IJSC_S13_EEEEEENS5_IJNS5_IJS1M_SH_EEESN_EEEEEEEvNS4_8identityENS4_13SM90_TMA_LOADENS1T_INS1U_ILi3ELi4ELi3EEENS4_18smem_ptr_flag_bitsILi16EEENSK_INS5_IJSQ_SH_EEENS5_IJSH_SB_EEEEEEEvS25_EENS_8epilogue10collective6detail29Sm90TmaWarpSpecializedAdapterINS2G_15DefaultEpilogueIfNS5_IJSB_llEEES2K_NS2F_6thread17LinearCombinationIfLi1EffLNS2L_9ScaleType4KindE0ELNS_15FloatRoundStyleE2EfEENS1_15EpilogueDefaultEEEEEvvEEEEvNT_6ParamsE,"",@"SHT_CUDA_INFO"
	.sectionflags	@""
	.align	4


	//----- nvinfo : EIATTR_CUDA_API_VERSION
	.align		4
        /*0000*/ 	.byte	0x04, 0x37
        /*0002*/ 	.short	(.L_18 - .L_17)
.L_17:
        /*0004*/ 	.word	0x00000082


	//----- nvinfo : EIATTR_KPARAM_INFO
	.align		4
.L_18:
        /*0008*/ 	.byte	0x04, 0x17
        /*000a*/ 	.short	(.L_20 - .L_19)
.L_19:
        /*000c*/ 	.word	0x00000000
        /*0010*/ 	.short	0x0000
        /*0012*/ 	.short	0x0070
        /*0014*/ 	.byte	0x00, 0xf0, 0x01, 0x14


	//----- nvinfo : EIATTR_SPARSE_MMA_MASK
	.align		4
.L_20:
        /*0018*/ 	.byte	0x03, 0x50
        /*001a*/ 	.short	0x0002


	//----- nvinfo : EIATTR_MAXREG_COUNT
	.align		4
        /*001c*/ 	.byte	0x03, 0x1b
        /*001e*/ 	.short	0x00a8


	//----- nvinfo : EIATTR_NUM_BARRIERS
	.align		4
        /*0020*/ 	.byte	0x02, 0x4c
        /*0022*/ 	.byte	0x01
	.zero		1


	//----- nvinfo : EIATTR_MERCURY_ISA_VERSION
	.align		4
        /*0024*/ 	.byte	0x03, 0x5f
        /*0026*/ 	.short	0x0101


	//----- nvinfo : EIATTR_INT_WARP_WIDE_INSTR_OFFSETS
	.align		4
        /*0028*/ 	.byte	0x04, 0x31
        /*002a*/ 	.short	(.L_22 - .L_21)


	//   ....[0]....
.L_21:
        /*002c*/ 	.word	0x000005c0


	//   ....[1]....
        /*0030*/ 	.word	0x000005e0


	//   ....[2]....
        /*0034*/ 	.word	0x000007b0


	//----- nvinfo : EIATTR_COOP_GROUP_MASK_REGIDS
	.align		4
.L_22:
        /*0038*/ 	.byte	0x04, 0x29
        /*003a*/ 	.short	(.L_24 - .L_23)


	//   ....[0]....
.L_23:
        /*003c*/ 	.word	0xffffffff


	//   ....[1]....
        /*0040*/ 	.word	0xffffffff


	//   ....[2]....
        /*0044*/ 	.word	0xffffffff


	//   ....[3]....
        /*0048*/ 	.word	0xffffffff


	//   ....[4]....
        /*004c*/ 	.word	0xffffffff


	//   ....[5]....
        /*0050*/ 	.word	0xffffffff


	//----- nvinfo : EIATTR_COOP_GROUP_INSTR_OFFSETS
	.align		4
.L_24:
        /*0054*/ 	.byte	0x04, 0x28
        /*0056*/ 	.short	(.L_26 - .L_25)


	//   ....[0]....
.L_25:
        /*0058*/ 	.word	0x00000060


	//   ....[1]....
        /*005c*/ 	.word	0x00000070


	//   ....[2]....
        /*0060*/ 	.word	0x00000160


	//   ....[3]....
        /*0064*/ 	.word	0x00000440


	//   ....[4]....
        /*0068*/ 	.word	0x000008f0


	//   ....[5]....
        /*006c*/ 	.word	0x00001370


	//----- nvinfo : EIATTR_REG_RECONFIG
	.align		4
.L_26:
        /*0070*/ 	.byte	0x01, 0x54
	.zero		2


	//----- nvinfo : EIATTR_MBARRIER_INSTR_OFFSETS
	.align		4
        /*0074*/ 	.byte	0x04, 0x39
        /*0076*/ 	.short	(.L_28 - .L_27)


	//   ....[0]....
.L_27:
        /*0078*/ 	.word	0x00000280
        /*007c*/ 	.word	0x000000ff
        /*0080*/ 	.word	0x00000000
        /*0084*/ 	.short	0x0100
        /*0086*/ 	.byte	0x08
	.zero		1


	//   ....[1]....
        /*0088*/ 	.word	0x00000290
        /*008c*/ 	.word	0x000000ff
        /*0090*/ 	.word	0x00000068
        /*0094*/ 	.short	0x0100
        /*0096*/ 	.byte	0x08
	.zero		1


	//   ....[2]....
        /*0098*/ 	.word	0x000002a0
        /*009c*/ 	.word	0x000000ff
        /*00a0*/ 	.word	0x00000008
        /*00a4*/ 	.short	0x0100
        /*00a6*/ 	.byte	0x08
	.zero		1


	//   ....[3]....
        /*00a8*/ 	.word	0x000002b0
        /*00ac*/ 	.word	0x000000ff
        /*00b0*/ 	.word	0x00000070
        /*00b4*/ 	.short	0x0100
        /*00b6*/ 	.byte	0x08
	.zero		1


	//   ....[4]....
        /*00b8*/ 	.word	0x000002c0
        /*00bc*/ 	.word	0x000000ff
        /*00c0*/ 	.word	0x00000010
        /*00c4*/ 	.short	0x0100
        /*00c6*/ 	.byte	0x08
	.zero		1


	//   ....[5]....
        /*00c8*/ 	.word	0x000002d0
        /*00cc*/ 	.word	0x000000ff
        /*00d0*/ 	.word	0x00000078
        /*00d4*/ 	.short	0x0100
        /*00d6*/ 	.byte	0x08
	.zero		1


	//   ....[6]....
        /*00d8*/ 	.word	0x000002e0
        /*00dc*/ 	.word	0x000000ff
        /*00e0*/ 	.word	0x00000018
        /*00e4*/ 	.short	0x0100
        /*00e6*/ 	.byte	0x08
	.zero		1


	//   ....[7]....
        /*00e8*/ 	.word	0x000002f0
        /*00ec*/ 	.word	0x000000ff
        /*00f0*/ 	.word	0x00000080
        /*00f4*/ 	.short	0x0100
        /*00f6*/ 	.byte	0x08
	.zero		1


	//   ....[8]....
        /*00f8*/ 	.word	0x00000300
        /*00fc*/ 	.word	0x000000ff
        /*0100*/ 	.word	0x00000020
        /*0104*/ 	.short	0x0100
        /*0106*/ 	.byte	0x08
	.zero		1


	//   ....[9]....
        /*0108*/ 	.word	0x00000310
        /*010c*/ 	.word	0x000000ff
        /*0110*/ 	.word	0x00000088
        /*0114*/ 	.short	0x0100
        /*0116*/ 	.byte	0x08
	.zero		1


	//   ....[10]....
        /*0118*/ 	.word	0x00000320
        /*011c*/ 	.word	0x000000ff
        /*0120*/ 	.word	0x00000028
        /*0124*/ 	.short	0x0100
        /*0126*/ 	.byte	0x08
	.zero		1


	//   ....[11]....
        /*0128*/ 	.word	0x00000330
        /*012c*/ 	.word	0x000000ff
        /*0130*/ 	.word	0x00000090
        /*0134*/ 	.short	0x0100
        /*0136*/ 	.byte	0x08
	.zero		1


	//   ....[12]....
        /*0138*/ 	.word	0x00000340
        /*013c*/ 	.word	0x000000ff
        /*0140*/ 	.word	0x00000030
        /*0144*/ 	.short	0x0100
        /*0146*/ 	.byte	0x08
	.zero		1


	//   ....[13]....
        /*0148*/ 	.word	0x00000350
        /*014c*/ 	.word	0x000000ff
        /*0150*/ 	.word	0x00000098
        /*0154*/ 	.short	0x0100
        /*0156*/ 	.byte	0x08
	.zero		1


	//   ....[14]....
        /*0158*/ 	.word	0x00000360
        /*015c*/ 	.word	0x000000ff
        /*0160*/ 	.word	0x00000038
        /*0164*/ 	.short	0x0100
        /*0166*/ 	.byte	0x08
	.zero		1


	//   ....[15]....
        /*0168*/ 	.word	0x00000370
        /*016c*/ 	.word	0x000000ff
        /*0170*/ 	.word	0x000000a0
        /*0174*/ 	.short	0x0100
        /*0176*/ 	.byte	0x08
	.zero		1


	//   ....[16]....
        /*0178*/ 	.word	0x00000380
        /*017c*/ 	.word	0x000000ff
        /*0180*/ 	.word	0x00000040
        /*0184*/ 	.short	0x0100
        /*0186*/ 	.byte	0x08
	.zero		1


	//   ....[17]....
        /*0188*/ 	.word	0x00000390
        /*018c*/ 	.word	0x000000ff
        /*0190*/ 	.word	0x000000a8
        /*0194*/ 	.short	0x0100
        /*0196*/ 	.byte	0x08
	.zero		1


	//   ....[18]....
        /*0198*/ 	.word	0x000003a0
        /*019c*/ 	.word	0x000000ff
        /*01a0*/ 	.word	0x00000048
        /*01a4*/ 	.short	0x0100
        /*01a6*/ 	.byte	0x08
	.zero		1


	//   ....[19]....
        /*01a8*/ 	.word	0x000003b0
        /*01ac*/ 	.word	0x000000ff
        /*01b0*/ 	.word	0x000000b0
        /*01b4*/ 	.short	0x0100
        /*01b6*/ 	.byte	0x08
	.zero		1


	//   ....[20]....
        /*01b8*/ 	.word	0x000003c0
        /*01bc*/ 	.word	0x000000ff
        /*01c0*/ 	.word	0x00000050
        /*01c4*/ 	.short	0x0100
        /*01c6*/ 	.byte	0x08
	.zero		1


	//   ....[21]....
        /*01c8*/ 	.word	0x000003d0
        /*01cc*/ 	.word	0x000000ff
        /*01d0*/ 	.word	0x000000b8
        /*01d4*/ 	.short	0x0100
        /*01d6*/ 	.byte	0x08
	.zero		1


	//   ....[22]....
        /*01d8*/ 	.word	0x000003e0
        /*01dc*/ 	.word	0x000000ff
        /*01e0*/ 	.word	0x00000058
        /*01e4*/ 	.short	0x0100
        /*01e6*/ 	.byte	0x08
	.zero		1


	//   ....[23]....
        /*01e8*/ 	.word	0x000003f0
        /*01ec*/ 	.word	0x000000ff
        /*01f0*/ 	.word	0x000000c0
        /*01f4*/ 	.short	0x0100
        /*01f6*/ 	.byte	0x08
	.zero		1


	//   ....[24]....
        /*01f8*/ 	.word	0x00000400
        /*01fc*/ 	.word	0x000000ff
        /*0200*/ 	.word	0x00000060
        /*0204*/ 	.short	0x0100
        /*0206*/ 	.byte	0x08
	.zero		1


	//   ....[25]....
        /*0208*/ 	.word	0x00000410
        /*020c*/ 	.word	0x000000ff
        /*0210*/ 	.word	0x000000c8
        /*0214*/ 	.short	0x0100
        /*0216*/ 	.byte	0x08
	.zero		1


	//   ....[26]....
        /*0218*/ 	.word	0x00000830
        /*021c*/ 	.word	0x000000ff
        /*0220*/ 	.word	0x000000e0
        /*0224*/ 	.short	0x0100
        /*0226*/ 	.byte	0x06
	.zero		1


	//   ....[27]....
        /*0228*/ 	.word	0x000008a0
        /*022c*/ 	.word	0x000000ff
        /*0230*/ 	.word	0x000000e8
        /*0234*/ 	.short	0x0100
        /*0236*/ 	.byte	0x06
	.zero		1


	//   ....[28]....
        /*0238*/ 	.word	0x000015b0
        /*023c*/ 	.word	0x000000ff
        /*0240*/ 	.word	0x00000000
        /*0244*/ 	.short	0x010a
        /*0246*/ 	.byte	0x08
	.zero		1


	//   ....[29]....
        /*0248*/ 	.word	0x00001680
        /*024c*/ 	.word	0x000000ff
        /*0250*/ 	.word	0x00000000
        /*0254*/ 	.short	0x010a
        /*0256*/ 	.byte	0x08
	.zero		1


	//   ....[30]....
        /*0258*/ 	.word	0x00001820
        /*025c*/ 	.word	0x00000010
        /*0260*/ 	.word	0x00000000
        /*0264*/ 	.short	0x0101
        /*0266*/ 	.byte	0x3f
	.zero		1


	//   ....[31]....
        /*0268*/ 	.word	0x000051f0
        /*026c*/ 	.word	0x00000017
        /*0270*/ 	.word	0x00000068
        /*0274*/ 	.short	0x010a
        /*0276*/ 	.byte	0x3f
	.zero		1


	//   ....[32]....
        /*0278*/ 	.word	0x00005620
        /*027c*/ 	.word	0x00000003
        /*0280*/ 	.word	0x000000e8
        /*0284*/ 	.short	0x0101
        /*0286*/ 	.byte	0x3f
	.zero		1


	//   ....[33]....
        /*0288*/ 	.word	0x00005d60
        /*028c*/ 	.word	0x00000005
        /*0290*/ 	.word	0x00000000
        /*0294*/ 	.short	0x010a
        /*0296*/ 	.byte	0x3f
	.zero		1


	//   ....[34]....
        /*0298*/ 	.word	0x00005de0
        /*029c*/ 	.word	0x00000007
        /*02a0*/ 	.word	0x00000000
        /*02a4*/ 	.short	0x010a
        /*02a6*/ 	.byte	0x3f
	.zero		1


	//   ....[35]....
        /*02a8*/ 	.word	0x00005e70
        /*02ac*/ 	.word	0x00000006
        /*02b0*/ 	.word	0x00000000
        /*02b4*/ 	.short	0x010a
        /*02b6*/ 	.byte	0x3f
	.zero		1


	//   ....[36]....
        /*02b8*/ 	.word	0x00005f00
        /*02bc*/ 	.word	0x00000009
        /*02c0*/ 	.word	0x00000000
        /*02c4*/ 	.short	0x010a
        /*02c6*/ 	.byte	0x3f
	.zero		1


	//   ....[37]....
        /*02c8*/ 	.word	0x00005f90
        /*02cc*/ 	.word	0x00000006
        /*02d0*/ 	.word	0x00000000
        /*02d4*/ 	.short	0x010a
        /*02d6*/ 	.byte	0x3f
	.zero		1


	//   ....[38]....
        /*02d8*/ 	.word	0x00006020
        /*02dc*/ 	.word	0x00000009
        /*02e0*/ 	.word	0x00000000
        /*02e4*/ 	.short	0x010a
        /*02e6*/ 	.byte	0x3f
	.zero		1


	//   ....[39]....
        /*02e8*/ 	.word	0x000060b0
        /*02ec*/ 	.word	0x00000006
        /*02f0*/ 	.word	0x00000000
        /*02f4*/ 	.short	0x010a
        /*02f6*/ 	.byte	0x3f
	.zero		1


	//   ....[40]....
        /*02f8*/ 	.word	0x00006140
        /*02fc*/ 	.word	0x00000009
        /*0300*/ 	.word	0x00000000
        /*0304*/ 	.short	0x010a
        /*0306*/ 	.byte	0x3f
	.zero		1


	//   ....[41]....
        /*0308*/ 	.word	0x000061d0
        /*030c*/ 	.word	0x00000006
        /*0310*/ 	.word	0x00000000
        /*0314*/ 	.short	0x010a
        /*0316*/ 	.byte	0x3f
	.zero		1


	//   ....[42]....
        /*0318*/ 	.word	0x00006260
        /*031c*/ 	.word	0x00000009
        /*0320*/ 	.word	0x00000000
        /*0324*/ 	.short	0x010a
        /*0326*/ 	.byte	0x3f
	.zero		1


	//   ....[43]....
        /*0328*/ 	.word	0x000062f0
        /*032c*/ 	.word	0x00000008
        /*0330*/ 	.word	0x00000000
        /*0334*/ 	.short	0x010a
        /*0336*/ 	.byte	0x3f
	.zero		1


	//   ....[44]....
        /*0338*/ 	.word	0x00006380
        /*033c*/ 	.word	0x0000000b
        /*0340*/ 	.word	0x00000000
        /*0344*/ 	.short	0x010a
        /*0346*/ 	.byte	0x3f
	.zero		1


	//   ....[45]....
        /*0348*/ 	.word	0x00006410
        /*034c*/ 	.word	0x00000003
        /*0350*/ 	.word	0x00000000
        /*0354*/ 	.short	0x010a
        /*0356*/ 	.byte	0x3f
	.zero		1


	//   ....[46]....
        /*0358*/ 	.word	0x00006480
        /*035c*/ 	.word	0x00000010
        /*0360*/ 	.word	0x00000000
        /*0364*/ 	.short	0x010a
        /*0366*/ 	.byte	0x3f
	.zero		1


	//   ....[47]....
        /*0368*/ 	.word	0x00006550
        /*036c*/ 	.word	0x00000017
        /*0370*/ 	.word	0x00000068
        /*0374*/ 	.short	0x010a
        /*0376*/ 	.byte	0x3f
	.zero		1


	//   ....[48]....
        /*0378*/ 	.word	0x00006620
        /*037c*/ 	.word	0x00000005
        /*0380*/ 	.word	0x00000000
        /*0384*/ 	.short	0x010a
        /*0386*/ 	.byte	0x3f
	.zero		1


	//   ....[49]....
        /*0388*/ 	.word	0x00006670
        /*038c*/ 	.word	0x00000007
        /*0390*/ 	.word	0x00000000
        /*0394*/ 	.short	0x010a
        /*0396*/ 	.byte	0x3f
	.zero		1


	//   ....[50]....
        /*0398*/ 	.word	0x000066c0
        /*039c*/ 	.word	0x00000006
        /*03a0*/ 	.word	0x00000000
        /*03a4*/ 	.short	0x010a
        /*03a6*/ 	.byte	0x3f
	.zero		1


	//   ....[51]....
        /*03a8*/ 	.word	0x00006710
        /*03ac*/ 	.word	0x00000009
        /*03b0*/ 	.word	0x00000000
        /*03b4*/ 	.short	0x010a
        /*03b6*/ 	.byte	0x3f
	.zero		1


	//   ....[52]....
        /*03b8*/ 	.word	0x00006760
        /*03bc*/ 	.word	0x00000006
        /*03c0*/ 	.word	0x00000000
        /*03c4*/ 	.short	0x010a
        /*03c6*/ 	.byte	0x3f
	.zero		1


	//   ....[53]....
        /*03c8*/ 	.word	0x000067b0
        /*03cc*/ 	.word	0x00000009
        /*03d0*/ 	.word	0x00000000
        /*03d4*/ 	.short	0x010a
        /*03d6*/ 	.byte	0x3f
	.zero		1


	//   ....[54]....
        /*03d8*/ 	.word	0x00006800
        /*03dc*/ 	.word	0x00000006
        /*03e0*/ 	.word	0x00000000
        /*03e4*/ 	.short	0x010a
        /*03e6*/ 	.byte	0x3f
	.zero		1


	//   ....[55]....
        /*03e8*/ 	.word	0x00006850
        /*03ec*/ 	.word	0x00000009
        /*03f0*/ 	.word	0x00000000
        /*03f4*/ 	.short	0x010a
        /*03f6*/ 	.byte	0x3f
	.zero		1


	//   ....[56]....
        /*03f8*/ 	.word	0x000068a0
        /*03fc*/ 	.word	0x00000006
        /*0400*/ 	.word	0x00000000
        /*0404*/ 	.short	0x010a
        /*0406*/ 	.byte	0x3f
	.zero		1


	//   ....[57]....
        /*0408*/ 	.word	0x000068f0
        /*040c*/ 	.word	0x00000009
        /*0410*/ 	.word	0x00000000
        /*0414*/ 	.short	0x010a
        /*0416*/ 	.byte	0x3f
	.zero		1


	//   ....[58]....
        /*0418*/ 	.word	0x00006940
        /*041c*/ 	.word	0x00000008
        /*0420*/ 	.word	0x00000000
        /*0424*/ 	.short	0x010a
        /*0426*/ 	.byte	0x3f
	.zero		1


	//   ....[59]....
        /*0428*/ 	.word	0x00006990
        /*042c*/ 	.word	0x0000000b
        /*0430*/ 	.word	0x00000000
        /*0434*/ 	.short	0x010a
        /*0436*/ 	.byte	0x3f
	.zero		1


	//----- nvinfo : EIATTR_NUM_MBARRIERS
	.align		4
.L_28:
        /*0438*/ 	.byte	0x03, 0x38
        /*043a*/ 	.short	0x001c


	//----- nvinfo : EIATTR_EXIT_INSTR_OFFSETS
	.align		4
        /*043c*/ 	.byte	0x04, 0x1c
        /*043e*/ 	.short	(.L_30 - .L_29)


	//   ....[0]....
.L_29:
        /*0440*/ 	.word	0x00000a50


	//   ....[1]....
        /*0444*/ 	.word	0x00001240


	//   ....[2]....
        /*0448*/ 	.word	0x000048e0


	//   ....[3]....
        /*044c*/ 	.word	0x00004e30


	//   ....[4]....
        /*0450*/ 	.word	0x00006460


	//----- nvinfo : EIATTR_MAX_THREADS
	.align		4
.L_30:
        /*0454*/ 	.byte	0x04, 0x05
        /*0456*/ 	.short	(.L_32 - .L_31)
.L_31:
        /*0458*/ 	.word	0x00000180
        /*045c*/ 	.word	0x00000001
        /*0460*/ 	.word	0x00000001


	//----- nvinfo : EIATTR_CRS_STACK_SIZE
	.align		4
.L_32:
        /*0464*/ 	.byte	0x04, 0x1e
        /*0466*/ 	.short	(.L_34 - .L_33)
.L_33:
        /*0468*/ 	.word	0x00000000


	//----- nvinfo : EIATTR_CBANK_PARAM_SIZE
	.align		4
.L_34:
        /*046c*/ 	.byte	0x03, 0x19
        /*046e*/ 	.short	0x0570


	//----- nvinfo : EIATTR_PARAM_CBANK
	.align		4
        /*0470*/ 	.byte	0x04, 0x0a
        /*0472*/ 	.short	(.L_36 - .L_35)
	.align		4
.L_35:
        /*0474*/ 	.word	index@(.nv.constant0._ZN7cutlass13device_kernelINS_4gemm6kernel13GemmUniversalIN4cute5tupleIJiiiiEEENS1_10collective13CollectiveMmaINS1_40MainloopSm90TmaGmmaWarpSpecializedSparseILi13ENS5_IJNS4_1CILi1EEENSA_ILi2EEESB_EEENS1_35KernelTmaWarpSpecializedCooperativeEEENS5_IJNSA_ILi128EEENSA_ILi64EEESH_EEENS_6half_tENS5_IJNS4_6LayoutINS5_IJiNS5_IJSC_iEEEiEEENS5_IJlNS5_IJSB_SC_EEElEEEEENSK_INS5_IJNS5_IJNS5_IJNSA_ILi8EEESC_NSA_ILi4EEEEEEiEEENS5_IJNS5_IJNSA_ILi16EEESC_SC_EEEiEEEiEEENS5_IJNS5_IJNS5_IJSH_SU_NSA_ILi1024EEEEEENSA_ILi4096EEEEEENS5_IJNS5_IJSB_NSA_ILi512EEENSA_ILi32EEEEEElEEElEEEEEEEESJ_NS5_IJlSB_lEEENS4_8TiledMMAINS4_8MMA_AtomIJNS4_4SM904GMMA6SPARSE26GMMA_64x64x32_F32F16F16_SSILNS1D_5MajorE0ELS1G_0ELNS1D_7ScaleInE1ELS1H_1ELNS1D_9SparseSelE0EEEEEENSK_INS5_IJSC_SB_SB_EEENS5_IJSB_NSA_ILi0EEES1M_EEEEENS5_IJNS4_10UnderscoreES1P_S1P_EEEEENS4_23SM90_TMA_LOAD_MULTICASTENS4_14ComposedLayoutINS4_7SwizzleILi2ELi4ELi3EEENS4_25smem_sparse_ptr_flag_bitsILi2ELi16EEENSK_INS5_IJNS5_IJSB_SQ_EEENS5_IJSC_S13_EEEEEENS5_IJNS5_IJS1M_SH_EEESN_EEEEEEEvNS4_8identityENS4_13SM90_TMA_LOADENS1T_INS1U_ILi3ELi4ELi3EEENS4_18smem_ptr_flag_bitsILi16EEENSK_INS5_IJSQ_SH_EEENS5_IJSH_SB_EEEEEEEvS25_EENS_8epilogue10collective6detail29Sm90TmaWarpSpecializedAdapterINS2G_15DefaultEpilogueIfNS5_IJSB_llEEES2K_NS2F_6thread17LinearCombinationIfLi1EffLNS2L_9ScaleType4KindE0ELNS_15FloatRoundStyleE2EfEENS1_15EpilogueDefaultEEEEEvvEEEEvNT_6ParamsE)
        /*0478*/ 	.short	0x0210
        /*047a*/ 	.short	0x0570


	//----- nvinfo : EIATTR_SW_WAR
	.align		4
.L_36:
        /*047c*/ 	.byte	0x04, 0x36
        /*047e*/ 	.short	(.L_38 - .L_37)
.L_37:
        /*0480*/ 	.word	0x00000008
.L_38:


//--------------------- .nv.callgraph             --------------------------
	.section	.nv.callgraph,"",@"SHT_CUDA_CALLGRAPH"
	.align	4
	.sectionentsize	8
	.align		4
        /*0000*/ 	.word	0x00000000
	.align		4
        /*0004*/ 	.word	0xffffffff
	.align		4
        /*0008*/ 	.word	0x00000000
	.align		4
        /*000c*/ 	.word	0xfffffffe
	.align		4
        /*0010*/ 	.word	0x00000000
	.align		4
        /*0014*/ 	.word	0xfffffffd
	.align		4
        /*0018*/ 	.word	0x00000000
	.align		4
        /*001c*/ 	.word	0xfffffffc


//--------------------- .nv.constant4             --------------------------
	.section	.nv.constant4,"a",@progbits
	.align	8
	.align		8
.nv.constant4:
        /*0000*/ 	.dword	_ZN39_INTERNAL_49b81ea4_4_k_cu_86f9d8ba_27774cuda3std3__45__cpo5beginE
	.align		8
        /*0008*/ 	.dword	_ZN39_INTERNAL_49b81ea4_4_k_cu_86f9d8ba_27774cuda3std3__45__cpo3endE
	.align		8
        /*0010*/ 	.dword	_ZN39_INTERNAL_49b81ea4_4_k_cu_86f9d8ba_27774cuda3std3__45__cpo6cbeginE
	.align		8
        /*0018*/ 	.dword	_ZN39_INTERNAL_49b81ea4_4_k_cu_86f9d8ba_27774cuda3std3__45__cpo4cendE
	.align		8
        /*0020*/ 	.dword	_ZN39_INTERNAL_49b81ea4_4_k_cu_86f9d8ba_27774cuda3std3__441_GLOBAL__N__49b81ea4_4_k_cu_86f9d8ba_27776ignoreE
	.align		8
        /*0028*/ 	.dword	_ZN39_INTERNAL_49b81ea4_4_k_cu_86f9d8ba_27774cuda3std3__419piecewise_constructE
	.align		8
        /*0030*/ 	.dword	_ZN39_INTERNAL_49b81ea4_4_k_cu_86f9d8ba_27774cuda3std3__48in_placeE
	.align		8
        /*0038*/ 	.dword	_ZN39_INTERNAL_49b81ea4_4_k_cu_86f9d8ba_27774cuda3std6ranges3__45__cpo4swapE
	.align		8
        /*0040*/ 	.dword	_ZN39_INTERNAL_49b81ea4_4_k_cu_86f9d8ba_27774cuda3std6ranges3__45__cpo9iter_moveE
	.align		8
        /*0048*/ 	.dword	_ZN39_INTERNAL_49b81ea4_4_k_cu_86f9d8ba_27774cute7productE
	.align		8
        /*0050*/ 	.dword	_ZN39_INTERNAL_49b81ea4_4_k_cu_86f9d8ba_27774cute1_E


//--------------------- .text._ZN7cutlass13device_kernelINS_4gemm6kernel13GemmUniversalIN4cute5tupleIJiiiiEEENS1_10collective13CollectiveMmaINS1_40MainloopSm90TmaGmmaWarpSpecializedSparseILi13ENS5_IJNS4_1CILi1EEENSA_ILi2EEESB_EEENS1_35KernelTmaWarpSpecializedCooperativeEEENS5_IJNSA_ILi128EEENSA_ILi64EEESH_EEENS_6half_tENS5_IJNS4_6LayoutINS5_IJiNS5_IJSC_iEEEiEEENS5_IJlNS5_IJSB_SC_EEElEEEEENSK_INS5_IJNS5_IJNS5_IJNSA_ILi8EEESC_NSA_ILi4EEEEEEiEEENS5_IJNS5_IJNSA_ILi16EEESC_SC_EEEiEEEiEEENS5_IJNS5_IJNS5_IJSH_SU_NSA_ILi1024EEEEEENSA_ILi4096EEEEEENS5_IJNS5_IJSB_NSA_ILi512EEENSA_ILi32EEEEEElEEElEEEEEEEESJ_NS5_IJlSB_lEEENS4_8TiledMMAINS4_8MMA_AtomIJNS4_4SM904GMMA6SPARSE26GMMA_64x64x32_F32F16F16_SSILNS1D_5MajorE0ELS1G_0ELNS1D_7ScaleInE1ELS1H_1ELNS1D_9SparseSelE0EEEEEENSK_INS5_IJSC_SB_SB_EEENS5_IJSB_NSA_ILi0EEES1M_EEEEENS5_IJNS4_10UnderscoreES1P_S1P_EEEEENS4_23SM90_TMA_LOAD_MULTICASTENS4_14ComposedLayoutINS4_7SwizzleILi2ELi4ELi3EEENS4_25smem_sparse_ptr_flag_bitsILi2ELi16EEENSK_INS5_IJNS5_IJSB_SQ_EEENS5_IJSC_S13_EEEEEENS5_IJNS5_IJS1M_SH_EEESN_EEEEEEEvNS4_8identityENS4_13SM90_TMA_LOADENS1T_INS1U_ILi3ELi4ELi3EEENS4_18smem_ptr_flag_bitsILi16EEENSK_INS5_IJSQ_SH_EEENS5_IJSH_SB_EEEEEEEvS25_EENS_8epilogue10collective6detail29Sm90TmaWarpSpecializedAdapterINS2G_15DefaultEpilogueIfNS5_IJSB_llEEES2K_NS2F_6thread17LinearCombinationIfLi1EffLNS2L_9ScaleType4KindE0ELNS_15FloatRoundStyleE2EfEENS1_15EpilogueDefaultEEEEEvvEEEEvNT_6ParamsE --------------------------
	.section	.text._ZN7cutlass13device_kernelINS_4gemm6kernel13GemmUniversalIN4cute5tupleIJiiiiEEENS1_10collective13CollectiveMmaINS1_40MainloopSm90TmaGmmaWarpSpecializedSparseILi13ENS5_IJNS4_1CILi1EEENSA_ILi2EEESB_EEENS1_35KernelTmaWarpSpecializedCooperativeEEENS5_IJNSA_ILi128EEENSA_ILi64EEESH_EEENS_6half_tENS5_IJNS4_6LayoutINS5_IJiNS5_IJSC_iEEEiEEENS5_IJlNS5_IJSB_SC_EEElEEEEENSK_INS5_IJNS5_IJNS5_IJNSA_ILi8EEESC_NSA_ILi4EEEEEEiEEENS5_IJNS5_IJNSA_ILi16EEESC_SC_EEEiEEEiEEENS5_IJNS5_IJNS5_IJSH_SU_NSA_ILi1024EEEEEENSA_ILi4096EEEEEENS5_IJNS5_IJSB_NSA_ILi512EEENSA_ILi32EEEEEElEEElEEEEEEEESJ_NS5_IJlSB_lEEENS4_8TiledMMAINS4_8MMA_AtomIJNS4_4SM904GMMA6SPARSE26GMMA_64x64x32_F32F16F16_SSILNS1D_5MajorE0ELS1G_0ELNS1D_7ScaleInE1ELS1H_1ELNS1D_9SparseSelE0EEEEEENSK_INS5_IJSC_SB_SB_EEENS5_IJSB_NSA_ILi0EEES1M_EEEEENS5_IJNS4_10UnderscoreES1P_S1P_EEEEENS4_23SM90_TMA_LOAD_MULTICASTENS4_14ComposedLayoutINS4_7SwizzleILi2ELi4ELi3EEENS4_25smem_sparse_ptr_flag_bitsILi2ELi16EEENSK_INS5_IJNS5_IJSB_SQ_EEENS5_IJSC_S13_EEEEEENS5_IJNS5_IJS1M_SH_EEESN_EEEEEEEvNS4_8identityENS4_13SM90_TMA_LOADENS1T_INS1U_ILi3ELi4ELi3EEENS4_18smem_ptr_flag_bitsILi16EEENSK_INS5_IJSQ_SH_EEENS5_IJSH_SB_EEEEEEEvS25_EENS_8epilogue10collective6detail29Sm90TmaWarpSpecializedAdapterINS2G_15DefaultEpilogueIfNS5_IJSB_llEEES2K_NS2F_6thread17LinearCombinationIfLi1EffLNS2L_9ScaleType4KindE0ELNS_15FloatRoundStyleE2EfEENS1_15EpilogueDefaultEEEEEvvEEEEvNT_6ParamsE,"ax",@progbits
	.align	128
.text._ZN7cutlass13device_kernelINS_4gemm6kernel13GemmUniversalIN4cute5tupleIJiiiiEEENS1_10collective13CollectiveMmaINS1_40MainloopSm90TmaGmmaWarpSpecializedSparseILi13ENS5_IJNS4_1CILi1EEENSA_ILi2EEESB_EEENS1_35KernelTmaWarpSpecializedCooperativeEEENS5_IJNSA_ILi128EEENSA_ILi64EEESH_EEENS_6half_tENS5_IJNS4_6LayoutINS5_IJiNS5_IJSC_iEEEiEEENS5_IJlNS5_IJSB_SC_EEElEEEEENSK_INS5_IJNS5_IJNS5_IJNSA_ILi8EEESC_NSA_ILi4EEEEEEiEEENS5_IJNS5_IJNSA_ILi16EEESC_SC_EEEiEEEiEEENS5_IJNS5_IJNS5_IJSH_SU_NSA_ILi1024EEEEEENSA_ILi4096EEEEEENS5_IJNS5_IJSB_NSA_ILi512EEENSA_ILi32EEEEEElEEElEEEEEEEESJ_NS5_IJlSB_lEEENS4_8TiledMMAINS4_8MMA_AtomIJNS4_4SM904GMMA6SPARSE26GMMA_64x64x32_F32F16F16_SSILNS1D_5MajorE0ELS1G_0ELNS1D_7ScaleInE1ELS1H_1ELNS1D_9SparseSelE0EEEEEENSK_INS5_IJSC_SB_SB_EEENS5_IJSB_NSA_ILi0EEES1M_EEEEENS5_IJNS4_10UnderscoreES1P_S1P_EEEEENS4_23SM90_TMA_LOAD_MULTICASTENS4_14ComposedLayoutINS4_7SwizzleILi2ELi4ELi3EEENS4_25smem_sparse_ptr_flag_bitsILi2ELi16EEENSK_INS5_IJNS5_IJSB_SQ_EEENS5_IJSC_S13_EEEEEENS5_IJNS5_IJS1M_SH_EEESN_EEEEEEEvNS4_8identityENS4_13SM90_TMA_LOADENS1T_INS1U_ILi3ELi4ELi3EEENS4_18smem_ptr_flag_bitsILi16EEENSK_INS5_IJSQ_SH_EEENS5_IJSH_SB_EEEEEEEvS25_EENS_8epilogue10collective6detail29Sm90TmaWarpSpecializedAdapterINS2G_15DefaultEpilogueIfNS5_IJSB_llEEES2K_NS2F_6thread17LinearCombinationIfLi1EffLNS2L_9ScaleType4KindE0ELNS_15FloatRoundStyleE2EfEENS1_15EpilogueDefaultEEEEEvvEEEEvNT_6ParamsE:
        .type           _ZN7cutlass13device_kernelINS_4gemm6kernel13GemmUniversalIN4cute5tupleIJiiiiEEENS1_10collective13CollectiveMmaINS1_40MainloopSm90TmaGmmaWarpSpecializedSparseILi13ENS5_IJNS4_1CILi1EEENSA_ILi2EEESB_EEENS1_35KernelTmaWarpSpecializedCooperativeEEENS5_IJNSA_ILi128EEENSA_ILi64EEESH_EEENS_6half_tENS5_IJNS4_6LayoutINS5_IJiNS5_IJSC_iEEEiEEENS5_IJlNS5_IJSB_SC_EEElEEEEENSK_INS5_IJNS5_IJNS5_IJNSA_ILi8EEESC_NSA_ILi4EEEEEEiEEENS5_IJNS5_IJNSA_ILi16EEESC_SC_EEEiEEEiEEENS5_IJNS5_IJNS5_IJSH_SU_NSA_ILi1024EEEEEENSA_ILi4096EEEEEENS5_IJNS5_IJSB_NSA_ILi512EEENSA_ILi32EEEEEElEEElEEEEEEEESJ_NS5_IJlSB_lEEENS4_8TiledMMAINS4_8MMA_AtomIJNS4_4SM904GMMA6SPARSE26GMMA_64x64x32_F32F16F16_SSILNS1D_5MajorE0ELS1G_0ELNS1D_7ScaleInE1ELS1H_1ELNS1D_9SparseSelE0EEEEEENSK_INS5_IJSC_SB_SB_EEENS5_IJSB_NSA_ILi0EEES1M_EEEEENS5_IJNS4_10UnderscoreES1P_S1P_EEEEENS4_23SM90_TMA_LOAD_MULTICASTENS4_14ComposedLayoutINS4_7SwizzleILi2ELi4ELi3EEENS4_25smem_sparse_ptr_flag_bitsILi2ELi16EEENSK_INS5_IJNS5_IJSB_SQ_EEENS5_IJSC_S13_EEEEEENS5_IJNS5_IJS1M_SH_EEESN_EEEEEEEvNS4_8identityENS4_13SM90_TMA_LOADENS1T_INS1U_ILi3ELi4ELi3EEENS4_18smem_ptr_flag_bitsILi16EEENSK_INS5_IJSQ_SH_EEENS5_IJSH_SB_EEEEEEEvS25_EENS_8epilogue10collective6detail29Sm90TmaWarpSpecializedAdapterINS2G_15DefaultEpilogueIfNS5_IJSB_llEEES2K_NS2F_6thread17LinearCombinationIfLi1EffLNS2L_9ScaleType4KindE0ELNS_15FloatRoundStyleE2EfEENS1_15EpilogueDefaultEEEEEvvEEEEvNT_6ParamsE,@function
        .size           _ZN7cutlass13device_kernelINS_4gemm6kernel13GemmUniversalIN4cute5tupleIJiiiiEEENS1_10collective13CollectiveMmaINS1_40MainloopSm90TmaGmmaWarpSpecializedSparseILi13ENS5_IJNS4_1CILi1EEENSA_ILi2EEESB_EEENS1_35KernelTmaWarpSpecializedCooperativeEEENS5_IJNSA_ILi128EEENSA_ILi64EEESH_EEENS_6half_tENS5_IJNS4_6LayoutINS5_IJiNS5_IJSC_iEEEiEEENS5_IJlNS5_IJSB_SC_EEElEEEEENSK_INS5_IJNS5_IJNS5_IJNSA_ILi8EEESC_NSA_ILi4EEEEEEiEEENS5_IJNS5_IJNSA_ILi16EEESC_SC_EEEiEEEiEEENS5_IJNS5_IJNS5_IJSH_SU_NSA_ILi1024EEEEEENSA_ILi4096EEEEEENS5_IJNS5_IJSB_NSA_ILi512EEENSA_ILi32EEEEEElEEElEEEEEEEESJ_NS5_IJlSB_lEEENS4_8TiledMMAINS4_8MMA_AtomIJNS4_4SM904GMMA6SPARSE26GMMA_64x64x32_F32F16F16_SSILNS1D_5MajorE0ELS1G_0ELNS1D_7ScaleInE1ELS1H_1ELNS1D_9SparseSelE0EEEEEENSK_INS5_IJSC_SB_SB_EEENS5_IJSB_NSA_ILi0EEES1M_EEEEENS5_IJNS4_10UnderscoreES1P_S1P_EEEEENS4_23SM90_TMA_LOAD_MULTICASTENS4_14ComposedLayoutINS4_7SwizzleILi2ELi4ELi3EEENS4_25smem_sparse_ptr_flag_bitsILi2ELi16EEENSK_INS5_IJNS5_IJSB_SQ_EEENS5_IJSC_S13_EEEEEENS5_IJNS5_IJS1M_SH_EEESN_EEEEEEEvNS4_8identityENS4_13SM90_TMA_LOADENS1T_INS1U_ILi3ELi4ELi3EEENS4_18smem_ptr_flag_bitsILi16EEENSK_INS5_IJSQ_SH_EEENS5_IJSH_SB_EEEEEEEvS25_EENS_8epilogue10collective6detail29Sm90TmaWarpSpecializedAdapterINS2G_15DefaultEpilogueIfNS5_IJSB_llEEES2K_NS2F_6thread17LinearCombinationIfLi1EffLNS2L_9ScaleType4KindE0ELNS_15FloatRoundStyleE2EfEENS1_15EpilogueDefaultEEEEEvvEEEEvNT_6ParamsE,(.L_x_143 - _ZN7cutlass13device_kernelINS_4gemm6kernel13GemmUniversalIN4cute5tupleIJiiiiEEENS1_10collective13CollectiveMmaINS1_40MainloopSm90TmaGmmaWarpSpecializedSparseILi13ENS5_IJNS4_1CILi1EEENSA_ILi2EEESB_EEENS1_35KernelTmaWarpSpecializedCooperativeEEENS5_IJNSA_ILi128EEENSA_ILi64EEESH_EEENS_6half_tENS5_IJNS4_6LayoutINS5_IJiNS5_IJSC_iEEEiEEENS5_IJlNS5_IJSB_SC_EEElEEEEENSK_INS5_IJNS5_IJNS5_IJNSA_ILi8EEESC_NSA_ILi4EEEEEEiEEENS5_IJNS5_IJNSA_ILi16EEESC_SC_EEEiEEEiEEENS5_IJNS5_IJNS5_IJSH_SU_NSA_ILi1024EEEEEENSA_ILi4096EEEEEENS5_IJNS5_IJSB_NSA_ILi512EEENSA_ILi32EEEEEElEEElEEEEEEEESJ_NS5_IJlSB_lEEENS4_8TiledMMAINS4_8MMA_AtomIJNS4_4SM904GMMA6SPARSE26GMMA_64x64x32_F32F16F16_SSILNS1D_5MajorE0ELS1G_0ELNS1D_7ScaleInE1ELS1H_1ELNS1D_9SparseSelE0EEEEEENSK_INS5_IJSC_SB_SB_EEENS5_IJSB_NSA_ILi0EEES1M_EEEEENS5_IJNS4_10UnderscoreES1P_S1P_EEEEENS4_23SM90_TMA_LOAD_MULTICASTENS4_14ComposedLayoutINS4_7SwizzleILi2ELi4ELi3EEENS4_25smem_sparse_ptr_flag_bitsILi2ELi16EEENSK_INS5_IJNS5_IJSB_SQ_EEENS5_IJSC_S13_EEEEEENS5_IJNS5_IJS1M_SH_EEESN_EEEEEEEvNS4_8identityENS4_13SM90_TMA_LOADENS1T_INS1U_ILi3ELi4ELi3EEENS4_18smem_ptr_flag_bitsILi16EEENSK_INS5_IJSQ_SH_EEENS5_IJSH_SB_EEEEEEEvS25_EENS_8epilogue10collective6detail29Sm90TmaWarpSpecializedAdapterINS2G_15DefaultEpilogueIfNS5_IJSB_llEEES2K_NS2F_6thread17LinearCombinationIfLi1EffLNS2L_9ScaleType4KindE0ELNS_15FloatRoundStyleE2EfEENS1_15EpilogueDefaultEEEEEvvEEEEvNT_6ParamsE)
        .other          _ZN7cutlass13device_kernelINS_4gemm6kernel13GemmUniversalIN4cute5tupleIJiiiiEEENS1_10collective13CollectiveMmaINS1_40MainloopSm90TmaGmmaWarpSpecializedSparseILi13ENS5_IJNS4_1CILi1EEENSA_ILi2EEESB_EEENS1_35KernelTmaWarpSpecializedCooperativeEEENS5_IJNSA_ILi128EEENSA_ILi64EEESH_EEENS_6half_tENS5_IJNS4_6LayoutINS5_IJiNS5_IJSC_iEEEiEEENS5_IJlNS5_IJSB_SC_EEElEEEEENSK_INS5_IJNS5_IJNS5_IJNSA_ILi8EEESC_NSA_ILi4EEEEEEiEEENS5_IJNS5_IJNSA_ILi16EEESC_SC_EEEiEEEiEEENS5_IJNS5_IJNS5_IJSH_SU_NSA_ILi1024EEEEEENSA_ILi4096EEEEEENS5_IJNS5_IJSB_NSA_ILi512EEENSA_ILi32EEEEEElEEElEEEEEEEESJ_NS5_IJlSB_lEEENS4_8TiledMMAINS4_8MMA_AtomIJNS4_4SM904GMMA6SPARSE26GMMA_64x64x32_F32F16F16_SSILNS1D_5MajorE0ELS1G_0ELNS1D_7ScaleInE1ELS1H_1ELNS1D_9SparseSelE0EEEEEENSK_INS5_IJSC_SB_SB_EEENS5_IJSB_NSA_ILi0EEES1M_EEEEENS5_IJNS4_10UnderscoreES1P_S1P_EEEEENS4_23SM90_TMA_LOAD_MULTICASTENS4_14ComposedLayoutINS4_7SwizzleILi2ELi4ELi3EEENS4_25smem_sparse_ptr_flag_bitsILi2ELi16EEENSK_INS5_IJNS5_IJSB_SQ_EEENS5_IJSC_S13_EEEEEENS5_IJNS5_IJS1M_SH_EEESN_EEEEEEEvNS4_8identityENS4_13SM90_TMA_LOADENS1T_INS1U_ILi3ELi4ELi3EEENS4_18smem_ptr_flag_bitsILi16EEENSK_INS5_IJSQ_SH_EEENS5_IJSH_SB_EEEEEEEvS25_EENS_8epilogue10collective6detail29Sm90TmaWarpSpecializedAdapterINS2G_15DefaultEpilogueIfNS5_IJSB_llEEES2K_NS2F_6thread17LinearCombinationIfLi1EffLNS2L_9ScaleType4KindE0ELNS_15FloatRoundStyleE2EfEENS1_15EpilogueDefaultEEEEEvvEEEEvNT_6ParamsE,@"STO_CUDA_ENTRY STV_DEFAULT"
_ZN7cutlass13device_kernelINS_4gemm6kernel13GemmUniversalIN4cute5tupleIJiiiiEEENS1_10collective13CollectiveMmaINS1_40MainloopSm90TmaGmmaWarpSpecializedSparseILi13ENS5_IJNS4_1CILi1EEENSA_ILi2EEESB_EEENS1_35KernelTmaWarpSpecializedCooperativeEEENS5_IJNSA_ILi128EEENSA_ILi64EEESH_EEENS_6half_tENS5_IJNS4_6LayoutINS5_IJiNS5_IJSC_iEEEiEEENS5_IJlNS5_IJSB_SC_EEElEEEEENSK_INS5_IJNS5_IJNS5_IJNSA_ILi8EEESC_NSA_ILi4EEEEEEiEEENS5_IJNS5_IJNSA_ILi16EEESC_SC_EEEiEEEiEEENS5_IJNS5_IJNS5_IJSH_SU_NSA_ILi1024EEEEEENSA_ILi4096EEEEEENS5_IJNS5_IJSB_NSA_ILi512EEENSA_ILi32EEEEEElEEElEEEEEEEESJ_NS5_IJlSB_lEEENS4_8TiledMMAINS4_8MMA_AtomIJNS4_4SM904GMMA6SPARSE26GMMA_64x64x32_F32F16F16_SSILNS1D_5MajorE0ELS1G_0ELNS1D_7ScaleInE1ELS1H_1ELNS1D_9SparseSelE0EEEEEENSK_INS5_IJSC_SB_SB_EEENS5_IJSB_NSA_ILi0EEES1M_EEEEENS5_IJNS4_10UnderscoreES1P_S1P_EEEEENS4_23SM90_TMA_LOAD_MULTICASTENS4_14ComposedLayoutINS4_7SwizzleILi2ELi4ELi3EEENS4_25smem_sparse_ptr_flag_bitsILi2ELi16EEENSK_INS5_IJNS5_IJSB_SQ_EEENS5_IJSC_S13_EEEEEENS5_IJNS5_IJS1M_SH_EEESN_EEEEEEEvNS4_8identityENS4_13SM90_TMA_LOADENS1T_INS1U_ILi3ELi4ELi3EEENS4_18smem_ptr_flag_bitsILi16EEENSK_INS5_IJSQ_SH_EEENS5_IJSH_SB_EEEEEEEvS25_EENS_8epilogue10collective6detail29Sm90TmaWarpSpecializedAdapterINS2G_15DefaultEpilogueIfNS5_IJSB_llEEES2K_NS2F_6thread17LinearCombinationIfLi1EffLNS2L_9ScaleType4KindE0ELNS_15FloatRoundStyleE2EfEENS1_15EpilogueDefaultEEEEEvvEEEEvNT_6ParamsE:
[----:B------:R-:W-:Y:S01]  /*0000*/  LDC R1, c[0x0][0x28] ;  /* 0x00000a00ff017b82 */ /* 0x000fe20000000800 */
[----:B------:R-:W0:Y:S01]  /*0010*/  S2R R0, SR_TID.X ;  /* 0x0000000000007919 */ /* 0x000e220000002100 */
[----:B------:R-:W-:Y:S01]  /*0020*/  ELECT P0, URZ, PT ;  /* 0x00000000003f782f */ /* 0x000fe20003800000 */
[----:B------:R-:W-:Y:S01]  /*0030*/  BSSY B0, `(.L_x_0) ;  /* 0x0000012000007945 */ /* 0x000fe20003800000 */
[--C-:B0-----:R-:W-:Y:S02]  /*0040*/  SHF.R.U32.HI R2, RZ, 0x5, R0.reuse ;  /* 0x00000005ff027819 */ /* 0x101fe40000011600 */
[----:B------:R-:W-:-:S03]  /*0050*/  SHF.R.U32.HI R6, RZ, 0x7, R0 ;  /* 0x00000007ff067819 */ /* 0x000fc60000011600 */
[----:B------:R-:W0:Y:S04]  /*0060*/  SHFL.IDX PT, R7, R2, RZ, 0x1f ;  /* 0x00001fff02077589 */ /* 0x000e2800000e0000 */
[----:B------:R1:W2:Y:S01]  /*0070*/  SHFL.IDX PT, R4, R6, RZ, 0x1f ;  /* 0x00001fff06047589 */ /* 0x0002a200000e0000 */
[----:B0-----:R-:W-:-:S13]  /*0080*/  ISETP.NE.OR P0, PT, R7, RZ, !P0 ;  /* 0x000000ff0700720c */ /* 0x001fda0004705670 */
[----:B-12---:R-:W-:Y:S05]  /*0090*/  @P0 BRA `(.L_x_1) ;  /* 0x00000000002c0947 */ /* 0x006fea0003800000 */
[----:B------:R-:W-:Y:S02]  /*00a0*/  ULDC.64 UR4, c[0x0][0x198] ;  /* 0x0000660000047ab9 */ /* 0x000fe40000000a00 */
[----:B------:R-:W-:Y:S02]  /*00b0*/  UIADD3 UR6, UP0, UR4, 0xf0, URZ ;  /* 0x000000f004067890 */ /* 0x000fe4000ff1e03f */
[----:B------:R-:W-:Y:S02]  /*00c0*/  UIADD3 UR8, UP1, UR4, 0x1f0, URZ ;  /* 0x000001f004087890 */ /* 0x000fe4000ff3e03f */
[----:B------:R-:W-:Y:S02]  /*00d0*/  UIADD3 UR4, UP2, UR4, 0x2f0, URZ ;  /* 0x000002f004047890 */ /* 0x000fe4000ff5e03f */
[----:B------:R-:W-:Y:S02]  /*00e0*/  UIADD3.X UR7, URZ, UR5, URZ, UP0, !UPT ;  /* 0x000000053f077290 */ /* 0x000fe400087fe43f */
[----:B------:R-:W-:-:S02]  /*00f0*/  UIADD3.X UR9, URZ, UR5, URZ, UP1, !UPT ;  /* 0x000000053f097290 */ /* 0x000fc40008ffe43f */
[----:B------:R-:W-:-:S05]  /*0100*/  UIADD3.X UR5, URZ, UR5, URZ, UP2, !UPT ;  /* 0x000000053f057290 */ /* 0x000fca00097fe43f */
[----:B------:R0:W-:Y:S02]  /*0110*/  UTMACCTL.PF [UR6] ;  /* 0x00000000060079b9 */ /* 0x0001e40008040000 */
[----:B------:R0:W-:Y:S02]  /*0120*/  UTMACCTL.PF [UR8] ;  /* 0x00000000080079b9 */ /* 0x0001e40008040000 */
[----:B------:R0:W-:Y:S02]  /*0130*/  UTMACCTL.PF [UR4] ;  /* 0x00000000040079b9 */ /* 0x0001e40008040000 */
[----:B0-----:R-:W-:Y:S01]  /*0140*/  NOP ;  /* 0x0000000000007918 */ /* 0x001fe20000000000 */
.L_x_1:
[----:B------:R-:W-:Y:S05]  /*0150*/  BSYNC B0 ;  /* 0x0000000000007941 */ /* 0x000fea0003800000 */
.L_x_0:
[----:B------:R-:W0:Y:S02]  /*0160*/  SHFL.IDX PT, R3, R2, RZ, 0x1f ;  /* 0x00001fff02037589 */ /* 0x000e2400000e0000 */
[----:B0-----:R-:W-:-:S13]  /*0170*/  ISETP.NE.AND P0, PT, R3, RZ, PT ;  /* 0x000000ff0300720c */ /* 0x001fda0003f05270 */
[----:B------:R-:W-:Y:S05]  /*0180*/  @P0 BRA `(.L_x_2) ;  /* 0x0000000000ac0947 */ /* 0x000fea0003800000 */
[----:B------:R-:W-:Y:S01]  /*0190*/  ELECT P0, URZ, PT ;  /* 0x00000000003f782f */ /* 0x000fe20003800000 */
[----:B------:R-:W-:-:S12]  /*01a0*/  BSSY B0, `(.L_x_2) ;  /* 0x0000029000007945 */ /* 0x000fd80003800000 */
[----:B------:R-:W-:Y:S05]  /*01b0*/  @!P0 BRA `(.L_x_3) ;  /* 0x00000000009c8947 */ /* 0x000fea0003800000 */
[----:B------:R-:W0:Y:S01]  /*01c0*/  S2UR UR8, SR_CgaCtaId ;  /* 0x00000000000879c3 */ /* 0x000e220000008800 */
[----:B------:R-:W-:Y:S01]  /*01d0*/  UMOV UR4, 0x400 ;  /* 0x0000040000047882 */ /* 0x000fe20000000000 */
[----:B------:R-:W-:Y:S01]  /*01e0*/  UMOV UR5, 0x1 ;  /* 0x0000000100057882 */ /* 0x000fe20000000000 */
[----:B------:R-:W-:Y:S02]  /*01f0*/  UMOV UR6, 0x4 ;  /* 0x0000000400067882 */ /* 0x000fe40000000000 */
[----:B------:R-:W-:-:S04]  /*0200*/  UIADD3 UR6, -UR6, 0x100000, URZ ;  /* 0x0010000006067890 */ /* 0x000fc8000fffe13f */
[----:B------:R-:W-:Y:S02]  /*0210*/  USHF.L.U32 UR7, UR6, 0xb, URZ ;  /* 0x0000000b06077899 */ /* 0x000fe4000800063f */
[----:B------:R-:W-:Y:S02]  /*0220*/  USHF.L.U32 UR6, UR6, 0x1, URZ ;  /* 0x0000000106067899 */ /* 0x000fe4000800063f */
[----:B0-----:R-:W-:Y:S02]  /*0230*/  ULEA UR8, UR8, UR4, 0x18 ;  /* 0x0000000408087291 */ /* 0x001fe4000f8ec03f */
[----:B------:R-:W-:-:S04]  /*0240*/  UIADD3 UR4, -UR5, 0x100000, URZ ;  /* 0x0010000005047890 */ /* 0x000fc8000fffe13f */
[----:B------:R-:W-:Y:S02]  /*0250*/  USHF.L.U32 UR5, UR4, 0xb, URZ ;  /* 0x0000000b04057899 */ /* 0x000fe4000800063f */
[----:B------:R-:W-:Y:S01]  /*0260*/  USHF.L.U32 UR4, UR4, 0x1, URZ ;  /* 0x0000000104047899 */ /* 0x000fe2000800063f */
[----:B------:R-:W0:Y:S11]  /*0270*/  FENCE.VIEW.ASYNC.S ;  /* 0x00000000000073c6 */ /* 0x000e360000000000 */
[----:B0-----:R0:W1:Y:S01]  /*0280*/  SYNCS.EXCH.64 URZ, [UR8], UR4 ;  /* 0x00000004083f75b2 */ /* 0x0010620008000100 */
[----:B------:R0:W2:Y:S01]  /*0290*/  SYNCS.EXCH.64 URZ, [UR8+0x68], UR6 ;  /* 0x00006806083f75b2 */ /* 0x0000a20008000100 */
[----:B------:R0:W3:Y:S01]  /*02a0*/  SYNCS.EXCH.64 URZ, [UR8+0x8], UR4 ;  /* 0x00000804083f75b2 */ /* 0x0000e20008000100 */
[----:B------:R0:W4:Y:S01]  /*02b0*/  SYNCS.EXCH.64 URZ, [UR8+0x70], UR6 ;  /* 0x00007006083f75b2 */ /* 0x0001220008000100 */
[----:B------:R0:W0:Y:S01]  /*02c0*/  SYNCS.EXCH.64 URZ, [UR8+0x10], UR4 ;  /* 0x00001004083f75b2 */ /* 0x0000220008000100 */
        /* <DEDUP_REMOVED lines=21> */
[----:B-123--:R-:W-:Y:S01]  /*0420*/  NOP ;  /* 0x0000000000007918 */ /* 0x00efe20000000000 */
.L_x_3:
[----:B0-----:R-:W-:Y:S05]  /*0430*/  BSYNC B0 ;  /* 0x0000000000007941 */ /* 0x001fea0003800000 */
.L_x_2:
[----:B------:R-:W0:Y:S01]  /*0440*/  SHFL.IDX PT, R2, R2, RZ, 0x1f ;  /* 0x00001fff02027589 */ /* 0x000e2200000e0000 */
[----:B------:R-:W-:Y:S01]  /*0450*/  SHF.R.S32.HI R5, RZ, 0x1f, R0 ;  /* 0x0000001fff057819 */ /* 0x000fe20000011400 */
[----:B------:R-:W1:Y:S01]  /*0460*/  S2UR UR8, SR_CTAID.X ;  /* 0x00000000000879c3 */ /* 0x000e620000002500 */
[----:B------:R-:W-:Y:S01]  /*0470*/  ELECT P0, URZ, PT ;  /* 0x00000000003f782f */ /* 0x000fe20003800000 */
[----:B------:R-:W2:Y:S01]  /*0480*/  S2R R8, SR_CTAID.Y ;  /* 0x0000000000087919 */ /* 0x000ea20000002600 */
[----:B------:R-:W-:Y:S01]  /*0490*/  LEA.HI R5, R5, R0, RZ, 0x7 ;  /* 0x0000000005057211 */ /* 0x000fe200078f38ff */
[----:B------:R-:W-:Y:S01]  /*04a0*/  ULDC UR4, c[0x0][0x154] ;  /* 0x0000550000047ab9 */ /* 0x000fe20000000800 */
[----:B------:R-:W-:Y:S01]  /*04b0*/  VIADD R16, R4, 0xffffffff ;  /* 0xffffffff04107836 */ /* 0x000fe20000000000 */
[----:B------:R-:W-:Y:S01]  /*04c0*/  NOP ;  /* 0x0000000000007918 */ /* 0x000fe20000000000 */
[----:B------:R-:W-:Y:S01]  /*04d0*/  LOP3.LUT R5, R5, 0xffffff80, RZ, 0xc0, !PT ;  /* 0xffffff8005057812 */ /* 0x000fe200078ec0ff */
[----:B------:R-:W3:Y:S01]  /*04e0*/  LDC R15, c[0x0][0x140] ;  /* 0x00005000ff0f7b82 */ /* 0x000ee20000000800 */
[----:B------:R-:W-:Y:S01]  /*04f0*/  NOP ;  /* 0x0000000000007918 */ /* 0x000fe20000000000 */
[----:B------:R-:W-:-:S02]  /*0500*/  ISETP.GE.U32.AND P5, PT, R16, 0x2, PT ;  /* 0x000000021000780c */ /* 0x000fc40003fa6070 */
[----:B------:R-:W-:-:S05]  /*0510*/  IMAD.IADD R5, R0, 0x1, -R5 ;  /* 0x0000000100057824 */ /* 0x000fca00078e0a05 */
[----:B------:R-:W-:Y:S02]  /*0520*/  SHF.R.S32.HI R10, RZ, 0x1f, R5 ;  /* 0x0000001fff0a7819 */ /* 0x000fe40000011405 */
[----:B------:R-:W-:Y:S02]  /*0530*/  LOP3.LUT P2, RZ, R5, 0x7, RZ, 0xc0, !PT ;  /* 0x0000000705ff7812 */ /* 0x000fe4000784c0ff */
[----:B------:R-:W-:Y:S02]  /*0540*/  LEA.HI R10, R10, R5, RZ, 0x3 ;  /* 0x000000050a0a7211 */ /* 0x000fe400078f18ff */
[----:B0-----:R-:W-:Y:S02]  /*0550*/  ISETP.NE.OR P0, PT, R2, RZ, !P0 ;  /* 0x000000ff0200720c */ /* 0x001fe40004705670 */
[--C-:B------:R-:W-:Y:S02]  /*0560*/  SHF.R.S32.HI R2, RZ, 0x3, R10.reuse ;  /* 0x00000003ff027819 */ /* 0x100fe4000001140a */
[----:B------:R-:W-:-:S02]  /*0570*/  SHF.R.S32.HI R11, RZ, 0x1f, R10 ;  /* 0x0000001fff0b7819 */ /* 0x000fc4000001140a */
[----:B------:R-:W-:Y:S02]  /*0580*/  SHF.R.S32.HI R10, RZ, 0x1f, R3 ;  /* 0x0000001fff0a7819 */ /* 0x000fe40000011403 */
[----:B------:R-:W-:Y:S02]  /*0590*/  LEA.HI R11, R11, R2, RZ, 0x2 ;  /* 0x000000020b0b7211 */ /* 0x000fe400078f10ff */
[----:B------:R-:W-:Y:S02]  /*05a0*/  LEA.HI R10, R10, R3, RZ, 0x2 ;  /* 0x000000030a0a7211 */ /* 0x000fe400078f10ff */
[----:B--2---:R-:W-:Y:S01]  /*05b0*/  I2FP.F32.U32 R13, R8 ;  /* 0x00000008000d7245 */ /* 0x004fe20000201000 */
[----:B------:R-:W-:Y:S01]  /*05c0*/  VOTEU.ALL UP0, P0 ;  /* 0x00000000003f7886 */ /* 0x000fe20000000000 */
[----:B------:R-:W-:Y:S01]  /*05d0*/  LOP3.LUT R12, R10, 0x3ffffffc, RZ, 0xc0, !PT ;  /* 0x3ffffffc0a0c7812 */ /* 0x000fe200078ec0ff */
[----:B------:R-:W-:Y:S01]  /*05e0*/  VOTEU.ALL UP1, P0 ;  /* 0x00000000003f7886 */ /* 0x000fe20000020000 */
[----:B------:R-:W-:Y:S01]  /*05f0*/  LOP3.LUT R11, R11, 0xfffffffc, RZ, 0xc0, !PT ;  /* 0xfffffffc0b0b7812 */ /* 0x000fe200078ec0ff */
[----:B------:R-:W-:Y:S01]  /*0600*/  FMUL R14, R13, UR4 ;  /* 0x000000040d0e7c20 */ /* 0x000fe20008400000 */
[----:B------:R-:W0:Y:S01]  /*0610*/  @!UP0 S2UR UR7, SR_CgaCtaId ;  /* 0x00000000000789c3 */ /* 0x000e220000008800 */
[----:B------:R-:W-:Y:S01]  /*0620*/  IMAD.IADD R3, R3, 0x1, -R12 ;  /* 0x0000000103037824 */ /* 0x000fe200078e0a0c */
[----:B-1----:R-:W-:Y:S01]  /*0630*/  I2FP.F32.U32 R12, UR8 ;  /* 0x00000008000c7c45 */ /* 0x002fe20008201000 */
[----:B------:R-:W-:Y:S01]  /*0640*/  IMAD.IADD R10, R2, 0x1, -R11 ;  /* 0x00000001020a7824 */ /* 0x000fe200078e0a0b */
[----:B------:R-:W-:Y:S01]  /*0650*/  ULDC UR4, c[0x0][0x150] ;  /* 0x0000540000047ab9 */ /* 0x000fe20000000800 */
[----:B------:R-:W-:Y:S01]  /*0660*/  SHF.R.S32.HI R2, RZ, 0x1f, R7 ;  /* 0x0000001fff027819 */ /* 0x000fe20000011407 */
[----:B------:R-:W1:Y:S01]  /*0670*/  F2I.U32.TRUNC.NTZ R14, R14 ;  /* 0x0000000e000e7305 */ /* 0x000e62000020f000 */
[----:B------:R-:W-:Y:S01]  /*0680*/  FMUL R12, R12, UR4 ;  /* 0x000000040c0c7c20 */ /* 0x000fe20008400000 */
[----:B------:R-:W2:Y:S01]  /*0690*/  LDC R11, c[0x0][0x148] ;  /* 0x00005200ff0b7b82 */ /* 0x000ea20000000800 */
[----:B------:R-:W-:Y:S01]  /*06a0*/  LEA.HI R2, R2, R7, RZ, 0x2 ;  /* 0x0000000702027211 */ /* 0x000fe200078f10ff */
[----:B------:R-:W-:Y:S01]  /*06b0*/  IMAD R3, R3, 0x4, R10 ;  /* 0x0000000403037824 */ /* 0x000fe200078e020a */
[----:B------:R-:W-:Y:S01]  /*06c0*/  UMOV UR4, 0x20 ;  /* 0x0000002000047882 */ /* 0x000fe20000000000 */
[----:B------:R-:W-:Y:S01]  /*06d0*/  @!UP0 UMOV UR6, 0x400 ;  /* 0x0000040000068882 */ /* 0x000fe20000000000 */
[----:B------:R-:W-:Y:S01]  /*06e0*/  LOP3.LUT R2, R2, 0xfffffffc, RZ, 0xc0, !PT ;  /* 0xfffffffc02027812 */ /* 0x000fe200078ec0ff */
[----:B------:R-:W5:Y:S01]  /*06f0*/  F2I.U32.TRUNC.NTZ R12, R12 ;  /* 0x0000000c000c7305 */ /* 0x000f62000020f000 */
[----:B------:R-:W-:Y:S01]  /*0700*/  IMAD.SHL.U32 R10, R3, 0x4, RZ ;  /* 0x00000004030a7824 */ /* 0x000fe200078e00ff */
[----:B------:R-:W4:Y:S01]  /*0710*/  LDC R13, c[0x0][0x144] ;  /* 0x00005100ff0d7b82 */ /* 0x000f220000000800 */
[----:B------:R-:W-:-:S04]  /*0720*/  @!UP0 UIADD3 UR4, -UR4, 0x100000, URZ ;  /* 0x0010000004048890 */ /* 0x000fc8000fffe13f */
[----:B------:R-:W-:Y:S02]  /*0730*/  @!UP0 USHF.L.U32 UR5, UR4, 0xb, URZ ;  /* 0x0000000b04058899 */ /* 0x000fe4000800063f */
[----:B------:R-:W-:Y:S01]  /*0740*/  @!UP0 USHF.L.U32 UR4, UR4, 0x1, URZ ;  /* 0x0000000104048899 */ /* 0x000fe2000800063f */
[----:B------:R-:W-:Y:S01]  /*0750*/  IMAD.IADD R7, R7, 0x1, -R2 ;  /* 0x0000000107077824 */ /* 0x000fe200078e0a02 */
[----:B---3--:R-:W-:Y:S01]  /*0760*/  ISETP.EQ.U32.AND P4, PT, R15, 0x1, PT ;  /* 0x000000010f00780c */ /* 0x008fe20003f82070 */
[----:B-1----:R-:W-:Y:S01]  /*0770*/  IMAD.MOV R20, RZ, RZ, -R14 ;  /* 0x000000ffff147224 */ /* 0x002fe200078e0a0e */
[----:B------:R-:W-:Y:S01]  /*0780*/  LOP3.LUT R3, R3, 0xc, R10, 0x78, !PT ;  /* 0x0000000c03037812 */ /* 0x000fe200078e780a */
[----:B0-----:R-:W-:Y:S01]  /*0790*/  @!UP0 ULEA UR6, UR7, UR6, 0x18 ;  /* 0x0000000607068291 */ /* 0x001fe2000f8ec03f */
[----:B------:R-:W-:Y:S01]  /*07a0*/  ISETP.NE.AND P1, PT, R7, 0x3, PT ;  /* 0x000000030700780c */ /* 0x000fe20003f25270 */
[----:B------:R-:W-:Y:S01]  /*07b0*/  VOTEU.ALL UP0, P0 ;  /* 0x00000000003f7886 */ /* 0x000fe20000000000 */
[----:B------:R-:W-:Y:S01]  /*07c0*/  ISETP.LT.U32.AND P0, PT, R3, 0x2, !P2 ;  /* 0x000000020300780c */ /* 0x000fe20005701070 */
[----:B-----5:R-:W-:Y:S01]  /*07d0*/  IMAD.MOV R12, RZ, RZ, -R12 ;  /* 0x000000ffff0c7224 */ /* 0x020fe200078e0a0c */
[----:B------:R-:W-:Y:S01]  /*07e0*/  ISETP.EQ.OR P1, PT, R7, RZ, !P1 ;  /* 0x000000ff0700720c */ /* 0x000fe20004f22670 */
[----:B--2---:R-:W-:Y:S01]  /*07f0*/  IMAD R2, R11, R20, R8 ;  /* 0x000000140b027224 */ /* 0x004fe200078e0208 */
[----:B------:R-:W-:-:S02]  /*0800*/  ISETP.NE.AND P2, PT, R4, RZ, PT ;  /* 0x000000ff0400720c */ /* 0x000fc40003f45270 */
[----:B------:R-:W-:Y:S01]  /*0810*/  ISETP.EQ.AND P1, PT, R4, RZ, P1 ;  /* 0x000000ff0400720c */ /* 0x000fe20000f22270 */
[----:B------:R-:W0:Y:S02]  /*0820*/  FENCE.VIEW.ASYNC.S ;  /* 0x00000000000073c6 */ /* 0x000e240000000000 */
[----:B0-----:R0:W1:Y:S01]  /*0830*/  @!UP0 SYNCS.EXCH.64 URZ, [UR6+0xe0], UR4 ;  /* 0x0000e004063f85b2 */ /* 0x0010620008000100 */
[----:B------:R-:W-:Y:S02]  /*0840*/  ISETP.NE.AND P3, PT, R2, R3, PT ;  /* 0x000000030200720c */ /* 0x000fe40003f65270 */
[----:B------:R-:W-:Y:S01]  /*0850*/  SEL R2, RZ, 0x1, !P1 ;  /* 0x00000001ff027807 */ /* 0x000fe20004800000 */
[----:B----4-:R-:W-:-:S03]  /*0860*/  IMAD R10, R13, R12, UR8 ;  /* 0x000000080d0a7e24 */ /* 0x010fc6000f8e020c */
[----:B------:R-:W-:Y:S02]  /*0870*/  SEL R2, R2, 0x2, P5 ;  /* 0x0000000202027807 */ /* 0x000fe40002800000 */
[----:B------:R-:W-:-:S04]  /*0880*/  ISETP.EQ.OR P3, PT, R10, RZ, !P3 ;  /* 0x000000ff0a00720c */ /* 0x000fc80005f62670 */
[----:B------:R-:W-:Y:S01]  /*0890*/  PLOP3.LUT P0, PT, P0, P3, PT, 0x80, 0x0 ;  /* 0x000000000000781c */ /* 0x000fe20000707070 */
[----:B------:R0:W2:Y:S01]  /*08a0*/  @!UP1 SYNCS.EXCH.64 URZ, [UR6+0xe8], UR4 ;  /* 0x0000e804063f95b2 */ /* 0x0000a20008000100 */
[----:B------:R-:W-:Y:S01]  /*08b0*/  NOP ;  /* 0x0000000000007918 */ /* 0x000fe20000000000 */
[----:B------:R-:W-:Y:S10]  /*08c0*/  @!P4 BRA `(.L_x_4) ;  /* 0x000000000008c947 */ /* 0x000ff40003800000 */
[----:B-12---:R-:W-:Y:S01]  /*08d0*/  UCGABAR_ARV ;  /* 0x00000000000079c7 */ /* 0x006fe20008000000 */
[----:B------:R-:W-:Y:S05]  /*08e0*/  BRA `(.L_x_5) ;  /* 0x0000000000047947 */ /* 0x000fea0003800000 */
.L_x_4:
[----:B-12---:R-:W-:Y:S01]  /*08f0*/  NOP ;  /* 0x0000000000007918 */ /* 0x006fe20000000000 */
.L_x_5:
[----:B------:R-:W1:Y:S01]  /*0900*/  LDC R4, c[0x0][0x75c] ;  /* 0x0001d700ff047b82 */ /* 0x000e620000000800 */
[----:B------:R-:W-:Y:S01]  /*0910*/  IMAD.MOV.U32 R5, RZ, RZ, RZ ;  /* 0x000000ffff057224 */ /* 0x000fe200078e00ff */
[----:B-1----:R-:W-:Y:S01]  /*0920*/  ISETP.NE.AND P3, PT, R4, 0x1, PT ;  /* 0x000000010400780c */ /* 0x002fe20003f65270 */
[----:B------:R-:W-:-:S12]  /*0930*/  IMAD.U32 R4, RZ, RZ, UR8 ;  /* 0x00000008ff047e24 */ /* 0x000fd8000f8e00ff */
[----:B------:R-:W1:Y:S01]  /*0940*/  @P3 LDC R15, c[0x0][0x10] ;  /* 0x00000400ff0f3b82 */ /* 0x000e620000000800 */
[----:B------:R-:W-:Y:S02]  /*0950*/  @P3 IMAD.MOV.U32 R9, RZ, RZ, RZ ;  /* 0x000000ffff093224 */ /* 0x000fe400078e00ff */
[----:B------:R-:W-:-:S05]  /*0960*/  @P3 IMAD.MOV.U32 R17, RZ, RZ, RZ ;  /* 0x000000ffff113224 */ /* 0x000fca00078e00ff */
[----:B------:R-:W2:Y:S01]  /*0970*/  @!P3 LDC R13, c[0x0][0xc] ;  /* 0x00000300ff0dbb82 */ /* 0x000ea20000000800 */
[----:B-1----:R-:W-:-:S04]  /*0980*/  @P3 IMAD.WIDE.U32 R14, R15, UR8, R8 ;  /* 0x000000080f0e3c25 */ /* 0x002fc8000f8e0008 */
[----:B--2---:R-:W-:-:S04]  /*0990*/  @!P3 IMAD.WIDE.U32 R12, R8, R13, R4 ;  /* 0x0000000d080cb225 */ /* 0x004fc800078e0004 */
[----:B------:R-:W-:Y:S02]  /*09a0*/  @P3 IMAD.MOV.U32 R4, RZ, RZ, R14 ;  /* 0x000000ffff043224 */ /* 0x000fe400078e000e */
[----:B------:R-:W-:Y:S02]  /*09b0*/  @P3 IMAD.IADD R5, R15, 0x1, R17 ;  /* 0x000000010f053824 */ /* 0x000fe400078e0211 */
[----:B------:R-:W-:Y:S02]  /*09c0*/  @!P3 IMAD.MOV.U32 R4, RZ, RZ, R12 ;  /* 0x000000ffff04b224 */ /* 0x000fe400078e000c */
[----:B------:R-:W-:Y:S01]  /*09d0*/  @!P3 IMAD.MOV.U32 R5, RZ, RZ, R13 ;  /* 0x000000ffff05b224 */ /* 0x000fe200078e000d */
[----:B------:R-:W-:Y:S06]  /*09e0*/  @!P4 BRA `(.L_x_6) ;  /* 0x00000000000cc947 */ /* 0x000fec0003800000 */
[----:B------:R-:W-:Y:S01]  /*09f0*/  UCGABAR_WAIT ;  /* 0x0000000000007dc7 */ /* 0x000fe20008000000 */
[----:B------:R-:W-:Y:S01]  /*0a00*/  CCTL.IVALL ;  /* 0x00000000ff00798f */ /* 0x000fe20002000000 */
[----:B------:R-:W-:Y:S05]  /*0a10*/  BRA `(.L_x_7) ;  /* 0x0000000000047947 */ /* 0x000fea0003800000 */
.L_x_6:
[----:B------:R-:W-:Y:S06]  /*0a20*/  BAR.SYNC.DEFER_BLOCKING 0x0 ;  /* 0x0000000000007b1d */ /* 0x000fec0000010000 */
.L_x_7:
[----:B------:R-:W-:Y:S05]  /*0a30*/  @!P2 BRA `(.L_x_8) ;  /* 0x0000003c00aca947 */ /* 0x000fea0003800000 */
[----:B------:R-:W-:-:S13]  /*0a40*/  ISETP.GT.U32.AND P1, PT, R16, 0x1, PT ;  /* 0x000000011000780c */ /* 0x000fda0003f24070 */
[----:B0-----:R-:W-:Y:S05]  /*0a50*/  @P1 EXIT ;  /* 0x000000000000194d */ /* 0x001fea0003800000 */
[----:B------:R-:W-:Y:S01]  /*0a60*/  ULDC.64 UR4, c[0x0][0x750] ;  /* 0x0001d40000047ab9 */ /* 0x000fe20000000a00 */
[----:B------:R-:W-:Y:S01]  /*0a70*/  PRMT R13, RZ, 0x7610, R13 ;  /* 0x00007610ff0d7816 */ /* 0x000fe2000000000d */
[----:B------:R-:W-:Y:S01]  /*0a80*/  IMAD.MOV.U32 R14, RZ, RZ, -0x1 ;  /* 0xffffffffff0e7424 */ /* 0x000fe200078e00ff */
[----:B------:R-:W-:Y:S01]  /*0a90*/  ISETP.GE.U32.AND P1, PT, R4, UR4, PT ;  /* 0x0000000404007c0c */ /* 0x000fe2000bf26070 */
[----:B------:R-:W-:Y:S02]  /*0aa0*/  IMAD.MOV.U32 R18, RZ, RZ, -0x1 ;  /* 0xffffffffff127424 */ /* 0x000fe400078e00ff */
[----:B------:R-:W-:Y:S01]  /*0ab0*/  IMAD.MOV.U32 R12, RZ, RZ, -0x1 ;  /* 0xffffffffff0c7424 */ /* 0x000fe200078e00ff */
[----:B------:R-:W-:-:S13]  /*0ac0*/  ISETP.GE.U32.AND.EX P1, PT, R5, UR5, PT, P1 ;  /* 0x0000000505007c0c */ /* 0x000fda000bf26110 */
[----:B------:R-:W-:Y:S05]  /*0ad0*/  @P1 BRA `(.L_x_9) ;  /* 0x0000000400281947 */ /* 0x000fea0003800000 */
[----:B------:R-:W0:Y:S01]  /*0ae0*/  LDC.64 R22, c[0x0][0x728] ;  /* 0x0001ca00ff167b82 */ /* 0x000e220000000a00 */
[----:B------:R-:W-:Y:S02]  /*0af0*/  IMAD.MOV.U32 R12, RZ, RZ, R4 ;  /* 0x000000ffff0c7224 */ /* 0x000fe400078e0004 */
[----:B------:R-:W-:-:S05]  /*0b00*/  IMAD.MOV.U32 R13, RZ, RZ, R5 ;  /* 0x000000ffff0d7224 */ /* 0x000fca00078e0005 */
[----:B------:R-:W1:Y:S08]  /*0b10*/  LDC R18, c[0x0][0x730] ;  /* 0x0001cc00ff127b82 */ /* 0x000e700000000800 */
[----:B------:R-:W2:Y:S01]  /*0b20*/  LDC.64 R24, c[0x0][0x720] ;  /* 0x0001c800ff187b82 */ /* 0x000ea20000000a00 */
[----:B0-----:R-:W-:-:S04]  /*0b30*/  ISETP.NE.U32.AND P1, PT, R22, RZ, PT ;  /* 0x000000ff1600720c */ /* 0x001fc80003f25070 */
[----:B------:R-:W-:-:S13]  /*0b40*/  ISETP.NE.AND.EX P1, PT, R23, RZ, PT, P1 ;  /* 0x000000ff1700720c */ /* 0x000fda0003f25310 */
[----:B-12---:R-:W-:Y:S05]  /*0b50*/  @!P1 BRA `(.L_x_10) ;  /* 0x0000000000289947 */ /* 0x006fea0003800000 */
[----:B------:R-:W0:Y:S02]  /*0b60*/  LDC R7, c[0x0][0x734] ;  /* 0x0001cd00ff077b82 */ /* 0x000e240000000800 */
[----:B0-----:R-:W-:-:S05]  /*0b70*/  IADD3 R7, P1, R4, R7, RZ ;  /* 0x0000000704077210 */ /* 0x001fca0007f3e0ff */
[----:B------:R-:W-:-:S04]  /*0b80*/  IMAD.X R19, RZ, RZ, R5, P1 ;  /* 0x000000ffff137224 */ /* 0x000fc800008e0605 */
[----:B------:R-:W-:-:S04]  /*0b90*/  IMAD.WIDE.U32 R12, R19, R22, RZ ;  /* 0x00000016130c7225 */ /* 0x000fc800078e00ff */
[----:B------:R-:W-:-:S04]  /*0ba0*/  IMAD.WIDE.U32 R14, P1, R7, R23, R12 ;  /* 0x00000017070e7225 */ /* 0x000fc8000782000c */
[----:B------:R-:W-:-:S04]  /*0bb0*/  IMAD.WIDE.U32 R12, R7, R22, RZ ;  /* 0x00000016070c7225 */ /* 0x000fc800078e00ff */
[----:B------:R-:W-:Y:S01]  /*0bc0*/  IMAD.X R17, RZ, RZ, RZ, P1 ;  /* 0x000000ffff117224 */ /* 0x000fe200008e06ff */
[----:B------:R-:W-:Y:S01]  /*0bd0*/  IADD3 RZ, P1, R13, R14, RZ ;  /* 0x0000000e0dff7210 */ /* 0x000fe20007f3e0ff */
[----:B------:R-:W-:-:S04]  /*0be0*/  IMAD.MOV.U32 R16, RZ, RZ, R15 ;  /* 0x000000ffff107224 */ /* 0x000fc800078e000f */
[----:B------:R-:W-:-:S08]  /*0bf0*/  IMAD.WIDE.U32.X R12, R19, R23, R16, P1 ;  /* 0x00000017130c7225 */ /* 0x000fd000008e0410 */
.L_x_10:
[----:B------:R-:W0:Y:S01]  /*0c00*/  LDC.64 R28, c[0x0][0x740] ;  /* 0x0001d000ff1c7b82 */ /* 0x000e220000000a00 */
[--C-:B------:R-:W-:Y:S01]  /*0c10*/  SHF.R.U64 R27, R12, R18, R13.reuse ;  /* 0x000000120c1b7219 */ /* 0x100fe2000000120d */
[----:B------:R-:W-:Y:S01]  /*0c20*/  IMAD R31, R11, R20, R8 ;  /* 0x000000140b1f7224 */ /* 0x000fe200078e0208 */
[----:B------:R-:W-:Y:S01]  /*0c30*/  SHF.R.U32.HI R7, RZ, R18, R13 ;  /* 0x00000012ff077219 */ /* 0x000fe2000001160d */
[----:B------:R-:W-:Y:S01]  /*0c40*/  IMAD.MOV.U32 R23, RZ, RZ, 0x1 ;  /* 0x00000001ff177424 */ /* 0x000fe200078e00ff */
[----:B------:R-:W-:-:S03]  /*0c50*/  IADD3 R9, P1, RZ, -R27, RZ ;  /* 0x8000001bff097210 */ /* 0x000fc60007f3e0ff */
[----:B------:R-:W1:Y:S02]  /*0c60*/  LDC R22, c[0x0][0x718] ;  /* 0x0001c600ff167b82 */ /* 0x000e640000000800 */
[----:B------:R-:W-:Y:S02]  /*0c70*/  IMAD.X R7, RZ, RZ, ~R7, P1 ;  /* 0x000000ffff077224 */ /* 0x000fe400008e0e07 */
[----:B------:R-:W-:-:S04]  /*0c80*/  IMAD.WIDE.U32 R12, R9, R24, R4 ;  /* 0x00000018090c7225 */ /* 0x000fc800078e0004 */
[----:B------:R-:W2:Y:S01]  /*0c90*/  LDC R18, c[0x0][0x708] ;  /* 0x0001c200ff127b82 */ /* 0x000ea20000000800 */
[----:B------:R-:W-:Y:S02]  /*0ca0*/  IMAD R14, R7, R24, RZ ;  /* 0x00000018070e7224 */ /* 0x000fe400078e02ff */
[----:B------:R-:W-:Y:S02]  /*0cb0*/  IMAD.MOV.U32 R7, RZ, RZ, -0x1 ;  /* 0xffffffffff077424 */ /* 0x000fe400078e00ff */
[----:B------:R-:W-:-:S03]  /*0cc0*/  IMAD R9, R9, R25, R14 ;  /* 0x0000001909097224 */ /* 0x000fc600078e020e */
[----:B------:R-:W3:Y:S01]  /*0cd0*/  LDC R26, c[0x0][0x758] ;  /* 0x0001d600ff1a7b82 */ /* 0x000ee20000000800 */
[----:B------:R-:W-:Y:S01]  /*0ce0*/  IMAD.IADD R9, R13, 0x1, R9 ;  /* 0x000000010d097824 */ /* 0x000fe200078e0209 */
[----:B0-----:R-:W-:-:S04]  /*0cf0*/  ISETP.NE.U32.AND P1, PT, R28, RZ, PT ;  /* 0x000000ff1c00720c */ /* 0x001fc80003f25070 */
[----:B------:R-:W-:Y:S02]  /*0d00*/  ISETP.NE.AND.EX P1, PT, R29, RZ, PT, P1 ;  /* 0x000000ff1d00720c */ /* 0x000fe40003f25310 */
[----:B------:R-:W0:Y:S01]  /*0d10*/  LDC R24, c[0x0][0x700] ;  /* 0x0001c000ff187b82 */ /* 0x000e220000000800 */
[-CC-:B-1----:R-:W-:Y:S02]  /*0d20*/  SHF.R.U64 R16, R12, R22.reuse, R9.reuse ;  /* 0x000000160c107219 */ /* 0x182fe40000001209 */
[----:B------:R-:W-:-:S05]  /*0d30*/  SHF.R.U32.HI R9, RZ, R22, R9 ;  /* 0x00000016ff097219 */ /* 0x000fca0000011609 */
[----:B------:R-:W1:Y:S01]  /*0d40*/  LDC R19, c[0x0][0x748] ;  /* 0x0001d200ff137b82 */ /* 0x000e620000000800 */
[-CC-:B--2---:R-:W-:Y:S02]  /*0d50*/  SHF.R.U64 R22, R16, R18.reuse, R9.reuse ;  /* 0x0000001210167219 */ /* 0x184fe40000001209 */
[----:B------:R-:W-:-:S05]  /*0d60*/  SHF.R.U32.HI R9, RZ, R18, R9 ;  /* 0x00000012ff097219 */ /* 0x000fca0000011609 */
[----:B------:R-:W2:Y:S01]  /*0d70*/  LDC R21, c[0x0][0x738] ;  /* 0x0001ce00ff157b82 */ /* 0x000ea20000000800 */
[-CC-:B---3--:R-:W-:Y:S02]  /*0d80*/  SHF.R.U64 R18, R22, R26.reuse, R9.reuse ;  /* 0x0000001a16127219 */ /* 0x188fe40000001209 */
[-C--:B------:R-:W-:Y:S02]  /*0d90*/  SHF.L.U32 R7, R7, R26.reuse, RZ ;  /* 0x0000001a07077219 */ /* 0x080fe400000006ff */
[----:B------:R-:W-:Y:S01]  /*0da0*/  SHF.R.U32.HI R9, RZ, R26, R9 ;  /* 0x0000001aff097219 */ /* 0x000fe20000011609 */
[----:B------:R-:W-:Y:S01]  /*0db0*/  IMAD.MOV.U32 R8, RZ, RZ, R18 ;  /* 0x000000ffff087224 */ /* 0x000fe200078e0012 */
[----:B------:R-:W-:Y:S01]  /*0dc0*/  LOP3.LUT R11, RZ, R7, RZ, 0x33, !PT ;  /* 0x00000007ff0b7212 */ /* 0x000fe200078e33ff */
[----:B------:R-:W3:Y:S01]  /*0dd0*/  LDC R25, c[0x0][0x710] ;  /* 0x0001c400ff197b82 */ /* 0x000ee20000000800 */
[----:B------:R-:W-:Y:S05]  /*0de0*/  @!P1 BRA `(.L_x_11) ;  /* 0x0000000000289947 */ /* 0x000fea0003800000 */
[----:B------:R-:W4:Y:S02]  /*0df0*/  LDC R7, c[0x0][0x74c] ;  /* 0x0001d300ff077b82 */ /* 0x000f240000000800 */
[----:B----4-:R-:W-:-:S05]  /*0e00*/  IADD3 R7, P1, R18, R7, RZ ;  /* 0x0000000712077210 */ /* 0x010fca0007f3e0ff */
        /* <DEDUP_REMOVED lines=8> */
.L_x_11:
[----:B-1----:R-:W-:Y:S01]  /*0e90*/  SHF.R.U64 R9, R8, R19, R9 ;  /* 0x0000001308097219 */ /* 0x002fe20000001209 */
[----:B------:R-:W-:Y:S01]  /*0ea0*/  IMAD.MOV.U32 R13, RZ, RZ, 0x1 ;  /* 0x00000001ff0d7424 */ /* 0x000fe200078e00ff */
[----:B------:R-:W-:Y:S01]  /*0eb0*/  LOP3.LUT R8, R22, R11, RZ, 0xc0, !PT ;  /* 0x0000000b16087212 */ /* 0x000fe200078ec0ff */
[----:B0-----:R-:W-:Y:S01]  /*0ec0*/  VIADD R11, R24, 0xffffffff ;  /* 0xffffffff180b7836 */ /* 0x001fe20000000000 */
[----:B------:R-:W-:Y:S01]  /*0ed0*/  SHF.L.U32 R7, R23, R26, RZ ;  /* 0x0000001a17077219 */ /* 0x000fe200000006ff */
[----:B------:R-:W-:Y:S01]  /*0ee0*/  IMAD.MOV R12, RZ, RZ, -R9 ;  /* 0x000000ffff0c7224 */ /* 0x000fe200078e0a09 */
[----:B------:R-:W-:Y:S02]  /*0ef0*/  SEL R10, R10, R31, !P3 ;  /* 0x0000001f0a0a7207 */ /* 0x000fe40005800000 */
[----:B------:R-:W-:Y:S01]  /*0f00*/  LOP3.LUT R11, R16, R11, RZ, 0xc0, !PT ;  /* 0x0000000b100b7212 */ /* 0x000fe200078ec0ff */
[----:B------:R-:W-:Y:S02]  /*0f10*/  IMAD R9, R7, R9, R8 ;  /* 0x0000000907097224 */ /* 0x000fe400078e0208 */
[----:B--2---:R-:W-:-:S02]  /*0f20*/  IMAD R7, R12, R21, R18 ;  /* 0x000000150c077224 */ /* 0x004fc400078e0212 */
[----:B---3--:R-:W-:Y:S02]  /*0f30*/  IMAD R10, R9, R25, R10 ;  /* 0x00000019090a7224 */ /* 0x008fe400078e020a */
[----:B------:R-:W-:Y:S02]  /*0f40*/  IMAD R7, R7, R24, R11 ;  /* 0x0000001807077224 */ /* 0x000fe400078e020b */
[----:B------:R-:W-:-:S03]  /*0f50*/  IMAD.MOV.U32 R12, RZ, RZ, R27 ;  /* 0x000000ffff0c7224 */ /* 0x000fc600078e001b */
[----:B------:R-:W-:Y:S02]  /*0f60*/  SEL R18, R7, R10, !P3 ;  /* 0x0000000a07127207 */ /* 0x000fe40005800000 */
[----:B------:R-:W-:-:S07]  /*0f70*/  SEL R14, R10, R7, !P3 ;  /* 0x000000070a0e7207 */ /* 0x000fce0005800000 */
.L_x_9:
[----:B------:R-:W-:-:S08]  /*0f80*/  NOP ;  /* 0x0000000000007918 */ /* 0x000fd00000000000 */
[----:B------:R-:W0:Y:S02]  /*0f90*/  USETMAXREG.TRY_ALLOC.CTAPOOL UP0, 0xe8 ;  /* 0x000000e8000079c8 */ /* 0x000e240008000600 */
[----:B0-----:R-:W-:-:S13]  /*0fa0*/  PLOP3.LUT P1, PT, PT, PT, UP0, 0x80, 0x0 ;  /* 0x000000000000781c */ /* 0x001fda0003f2f008 */
[----:B------:R-:W-:Y:S05]  /*0fb0*/  @!P1 BRA `(.L_x_9) ;  /* 0xfffffffc00f09947 */ /* 0x000fea000383ffff */
[----:B------:R-:W-:Y:S01]  /*0fc0*/  ULDC.64 UR4, c[0x0][0x698] ;  /* 0x0001a60000047ab9 */ /* 0x000fe20000000a00 */
[----:B------:R-:W-:Y:S01]  /*0fd0*/  ULDC.64 UR14, c[0x0][0x208] ;  /* 0x00008200000e7ab9 */ /* 0x000fe20000000a00 */
[----:B------:R-:W-:-:S04]  /*0fe0*/  ISETP.NE.U32.AND P1, PT, RZ, UR4, PT ;  /* 0x00000004ff007c0c */ /* 0x000fc8000bf25070 */
[----:B------:R-:W-:-:S13]  /*0ff0*/  ISETP.NE.AND.EX P1, PT, RZ, UR5, PT, P1 ;  /* 0x00000005ff007c0c */ /* 0x000fda000bf25310 */
[----:B------:R-:W-:Y:S05]  /*1000*/  @!P1 BRA `(.L_x_12) ;  /* 0x00000000001c9947 */ /* 0x000fea0003800000 */
[----:B------:R-:W0:Y:S02]  /*1010*/  LDC.64 R8, c[0x0][0x698] ;  /* 0x0001a600ff087b82 */ /* 0x000e240000000a00 */
[----:B0-----:R-:W2:Y:S02]  /*1020*/  LDG.E.64 R8, desc[UR14][R8.64] ;  /* 0x0000000e08087981 */ /* 0x001ea4000c1e1b00 */
[----:B--2---:R-:W-:-:S04]  /*1030*/  ISETP.NE.U32.AND P1, PT, R8, RZ, PT ;  /* 0x000000ff0800720c */ /* 0x004fc80003f25070 */
[----:B------:R-:W-:-:S13]  /*1040*/  ISETP.NE.AND.EX P1, PT, R9, RZ, PT, P1 ;  /* 0x000000ff0900720c */ /* 0x000fda0003f25310 */
[----:B------:R-:W-:Y:S05]  /*1050*/  @!P1 BRA `(.L_x_12) ;  /* 0x0000000000089947 */ /* 0x000fea0003800000 */
[----:B------:R0:W5:Y:S01]  /*1060*/  LD.E R7, desc[UR14][R8.64] ;  /* 0x0000000e08077980 */ /* 0x000162000c101900 */
[----:B------:R-:W-:Y:S05]  /*1070*/  BRA `(.L_x_13) ;  /* 0x0000000000207947 */ /* 0x000fea0003800000 */
.L_x_12:
[----:B------:R-:W-:Y:S02]  /*1080*/  ULDC.64 UR4, c[0x0][0x688] ;  /* 0x0001a20000047ab9 */ /* 0x000fe40000000a00 */
[----:B------:R-:W-:-:S04]  /*1090*/  ISETP.NE.U32.AND P1, PT, RZ, UR4, PT ;  /* 0x00000004ff007c0c */ /* 0x000fc8000bf25070 */
[----:B------:R-:W-:-:S13]  /*10a0*/  ISETP.NE.AND.EX P1, PT, RZ, UR5, PT, P1 ;  /* 0x00000005ff007c0c */ /* 0x000fda000bf25310 */
[----:B------:R-:W-:Y:S05]  /*10b0*/  @!P1 BRA `(.L_x_14) ;  /* 0x00000000000c9947 */ /* 0x000fea0003800000 */
[----:B------:R-:W0:Y:S02]  /*10c0*/  LDC.64 R8, c[0x0][0x688] ;  /* 0x0001a200ff087b82 */ /* 0x000e240000000a00 */
[----:B0-----:R1:W5:Y:S01]  /*10d0*/  LDG.E R7, desc[UR14][R8.64] ;  /* 0x0000000e08077981 */ /* 0x001362000c1e1900 */
[----:B------:R-:W-:Y:S05]  /*10e0*/  BRA `(.L_x_13) ;  /* 0x0000000000047947 */ /* 0x000fea0003800000 */
.L_x_14:
[----:B------:R-:W2:Y:S02]  /*10f0*/  LDC R7, c[0x0][0x680] ;  /* 0x0001a000ff077b82 */ /* 0x000ea40000000800 */
.L_x_13:
[----:B------:R-:W-:Y:S02]  /*1100*/  ULDC.64 UR4, c[0x0][0x6a0] ;  /* 0x0001a80000047ab9 */ /* 0x000fe40000000a00 */
[----:B------:R-:W-:-:S04]  /*1110*/  ISETP.NE.U32.AND P1, PT, RZ, UR4, PT ;  /* 0x00000004ff007c0c */ /* 0x000fc8000bf25070 */
[----:B------:R-:W-:-:S13]  /*1120*/  ISETP.NE.AND.EX P1, PT, RZ, UR5, PT, P1 ;  /* 0x00000005ff007c0c */ /* 0x000fda000bf25310 */
[----:B------:R-:W-:Y:S05]  /*1130*/  @!P1 BRA `(.L_x_15) ;  /* 0x00000000001c9947 */ /* 0x000fea0003800000 */
[----:B01----:R-:W0:Y:S02]  /*1140*/  LDC.64 R8, c[0x0][0x6a0] ;  /* 0x0001a800ff087b82 */ /* 0x003e240000000a00 */
[----:B0-----:R-:W3:Y:S02]  /*1150*/  LDG.E.64 R8, desc[UR14][R8.64] ;  /* 0x0000000e08087981 */ /* 0x001ee4000c1e1b00 */
[----:B---3--:R-:W-:-:S04]  /*1160*/  ISETP.NE.U32.AND P1, PT, R8, RZ, PT ;  /* 0x000000ff0800720c */ /* 0x008fc80003f25070 */
[----:B------:R-:W-:-:S13]  /*1170*/  ISETP.NE.AND.EX P1, PT, R9, RZ, PT, P1 ;  /* 0x000000ff0900720c */ /* 0x000fda0003f25310 */
[----:B------:R-:W-:Y:S05]  /*1180*/  @!P1 BRA `(.L_x_15) ;  /* 0x0000000000089947 */ /* 0x000fea0003800000 */
[----:B------:R0:W5:Y:S01]  /*1190*/  LD.E R8, desc[UR14][R8.64] ;  /* 0x0000000e08087980 */ /* 0x000162000c101900 */
[----:B------:R-:W-:Y:S05]  /*11a0*/  BRA `(.L_x_16) ;  /* 0x0000000000207947 */ /* 0x000fea0003800000 */
.L_x_15:
[----:B------:R-:W-:Y:S02]  /*11b0*/  ULDC.64 UR4, c[0x0][0x690] ;  /* 0x0001a40000047ab9 */ /* 0x000fe40000000a00 */
[----:B------:R-:W-:-:S04]  /*11c0*/  ISETP.NE.U32.AND P1, PT, RZ, UR4, PT ;  /* 0x00000004ff007c0c */ /* 0x000fc8000bf25070 */
[----:B------:R-:W-:-:S13]  /*11d0*/  ISETP.NE.AND.EX P1, PT, RZ, UR5, PT, P1 ;  /* 0x00000005ff007c0c */ /* 0x000fda000bf25310 */
[----:B------:R-:W-:Y:S05]  /*11e0*/  @!P1 BRA `(.L_x_17) ;  /* 0x00000000000c9947 */ /* 0x000fea0003800000 */
[----:B01----:R-:W0:Y:S02]  /*11f0*/  LDC.64 R8, c[0x0][0x690] ;  /* 0x0001a400ff087b82 */ /* 0x003e240000000a00 */
[----:B0-----:R1:W5:Y:S01]  /*1200*/  LDG.E R8, desc[UR14][R8.64] ;  /* 0x0000000e08087981 */ /* 0x001362000c1e1900 */
[----:B------:R-:W-:Y:S05]  /*1210*/  BRA `(.L_x_16) ;  /* 0x0000000000047947 */ /* 0x000fea0003800000 */
.L_x_17:
[----:B01----:R-:W3:Y:S02]  /*1220*/  LDC R8, c[0x0][0x684] ;  /* 0x0001a100ff087b82 */ /* 0x003ee40000000800 */
.L_x_16:
[----:B------:R-:W-:-:S13]  /*1230*/  LOP3.LUT P1, RZ, R13, 0xff, RZ, 0xc0, !PT ;  /* 0x000000ff0dff7812 */ /* 0x000fda000782c0ff */
[----:B------:R-:W-:Y:S05]  /*1240*/  @!P1 EXIT ;  /* 0x000000000000994d */ /* 0x000fea0003800000 */
[----:B------:R-:W-:Y:S01]  /*1250*/  ULDC UR4, c[0x0][0x28c] ;  /* 0x0000a30000047ab9 */ /* 0x000fe20000000800 */
[----:B------:R-:W-:Y:S01]  /*1260*/  LOP3.LUT R60, R2, 0x1, RZ, 0xfc, !PT ;  /* 0x00000001023c7812 */ /* 0x000fe200078efcff */
[----:B------:R-:W-:-:S04]  /*1270*/  UIADD3 UR4, UR4, 0x3f, URZ ;  /* 0x0000003f04047890 */ /* 0x000fc8000fffe03f */
[----:B------:R-:W-:-:S04]  /*1280*/  USHF.R.S32.HI UR5, URZ, 0x1f, UR4 ;  /* 0x0000001f3f057899 */ /* 0x000fc80008011404 */
[----:B------:R-:W-:-:S03]  /*1290*/  ULEA.HI UR5, UR5, UR4, URZ, 0x6 ;  /* 0x0000000405057291 */ /* 0x000fc6000f8f303f */
[----:B------:R-:W-:Y:S01]  /*12a0*/  UMOV UR4, URZ ;  /* 0x0000003f00047c82 */ /* 0x000fe20008000000 */
[----:B------:R-:W-:-:S03]  /*12b0*/  USHF.R.S32.HI UR6, URZ, 0x6, UR5 ;  /* 0x000000063f067899 */ /* 0x000fc60008011405 */
[----:B------:R-:W-:-:S09]  /*12c0*/  UMOV UR5, URZ ;  /* 0x0000003f00057c82 */ /* 0x000fd20008000000 */
.L_x_90:
[----:B01----:R-:W-:Y:S02]  /*12d0*/  LOP3.LUT R9, R0, 0x80, RZ, 0xc0, !PT ;  /* 0x0000008000097812 */ /* 0x003fe400078ec0ff */
[----:B------:R-:W-:Y:S02]  /*12e0*/  CS2R R54, SRZ ;  /* 0x0000000000367805 */ /* 0x000fe4000001ff00 */
[----:B------:R-:W-:Y:S02]  /*12f0*/  CS2R R24, SRZ ;  /* 0x0000000000187805 */ /* 0x000fe4000001ff00 */
[----:B------:R-:W-:Y:S02]  /*1300*/  CS2R R26, SRZ ;  /* 0x00000000001a7805 */ /* 0x000fe4000001ff00 */
[----:B------:R-:W-:Y:S02]  /*1310*/  SHF.R.U32.HI R10, RZ, 0x7, R9 ;  /* 0x00000007ff0a7819 */ /* 0x000fe40000011609 */
[----:B------:R-:W-:-:S02]  /*1320*/  CS2R R28, SRZ ;  /* 0x00000000001c7805 */ /* 0x000fc4000001ff00 */
[----:B------:R-:W-:Y:S02]  /*1330*/  VIMNMX R9, RZ, UR6, PT ;  /* 0x00000006ff097c48 */ /* 0x000fe4000bfe0100 */
[----:B------:R-:W-:Y:S02]  /*1340*/  CS2R R30, SRZ ;  /* 0x00000000001e7805 */ /* 0x000fe4000001ff00 */
[----:B------:R-:W-:Y:S02]  /*1350*/  CS2R R32, SRZ ;  /* 0x0000000000207805 */ /* 0x000fe4000001ff00 */
[----:B------:R-:W-:Y:S01]  /*1360*/  CS2R R34, SRZ ;  /* 0x0000000000227805 */ /* 0x000fe2000001ff00 */
[----:B------:R-:W0:Y:S01]  /*1370*/  SHFL.IDX PT, R10, R10, RZ, 0x1f ;  /* 0x00001fff0a0a7589 */ /* 0x000e2200000e0000 */
[----:B------:R-:W-:Y:S02]  /*1380*/  IADD3 R9, -R9, UR6, RZ ;  /* 0x0000000609097c10 */ /* 0x000fe4000fffe1ff */
[----:B------:R-:W-:-:S02]  /*1390*/  CS2R R36, SRZ ;  /* 0x0000000000247805 */ /* 0x000fc4000001ff00 */
[----:B------:R-:W-:Y:S02]  /*13a0*/  CS2R R38, SRZ ;  /* 0x0000000000267805 */ /* 0x000fe4000001ff00 */
[----:B------:R-:W-:Y:S02]  /*13b0*/  CS2R R40, SRZ ;  /* 0x0000000000287805 */ /* 0x000fe4000001ff00 */
[----:B------:R-:W-:Y:S02]  /*13c0*/  ISETP.GE.AND P1, PT, R9, 0x1, PT ;  /* 0x000000010900780c */ /* 0x000fe40003f26270 */
[----:B------:R-:W-:Y:S02]  /*13d0*/  CS2R R42, SRZ ;  /* 0x00000000002a7805 */ /* 0x000fe4000001ff00 */
[----:B------:R-:W-:Y:S02]  /*13e0*/  CS2R R44, SRZ ;  /* 0x00000000002c7805 */ /* 0x000fe4000001ff00 */
[----:B------:R-:W-:-:S02]  /*13f0*/  CS2R R46, SRZ ;  /* 0x00000000002e7805 */ /* 0x000fc4000001ff00 */
[----:B------:R-:W-:Y:S02]  /*1400*/  CS2R R48, SRZ ;  /* 0x0000000000307805 */ /* 0x000fe4000001ff00 */
[----:B------:R-:W-:Y:S02]  /*1410*/  CS2R R50, SRZ ;  /* 0x0000000000327805 */ /* 0x000fe4000001ff00 */
[----:B------:R-:W-:Y:S02]  /*1420*/  CS2R R52, SRZ ;  /* 0x0000000000347805 */ /* 0x000fe4000001ff00 */
[----:B0-----:R-:W-:Y:S01]  /*1430*/  R2UR UR7, R10 ;  /* 0x000000000a0772ca */ /* 0x001fe200000e0000 */
[----:B--23-5:R-:W-:-:S14]  /*1440*/  @!P1 BRA `(.L_x_18) ;  /* 0x0000000400309947 */ /* 0x02cfdc0003800000 */
[----:B------:R-:W0:Y:S01]  /*1450*/  S2UR UR10, SR_CgaCtaId ;  /* 0x00000000000a79c3 */ /* 0x000e220000008800 */
[----:B------:R-:W-:Y:S01]  /*1460*/  ULEA.HI UR8, UR7, UR7, URZ, 0x1 ;  /* 0x0000000707087291 */ /* 0x000fe2000f8f083f */
[----:B------:R-:W-:Y:S01]  /*1470*/  IMAD.U32 R15, RZ, RZ, UR4 ;  /* 0x00000004ff0f7e24 */ /* 0x000fe2000f8e00ff */
[----:B------:R-:W-:Y:S01]  /*1480*/  UMOV UR9, 0x400 ;  /* 0x0000040000097882 */ /* 0x000fe20000000000 */
[----:B------:R-:W-:Y:S01]  /*1490*/  IMAD.U32 R10, RZ, RZ, UR5 ;  /* 0x00000005ff0a7e24 */ /* 0x000fe2000f8e00ff */
[----:B------:R-:W-:Y:S02]  /*14a0*/  ULOP3.LUT UR8, UR8, 0xffffe, URZ, 0xc0, !UPT ;  /* 0x000ffffe08087892 */ /* 0x000fe4000f8ec03f */
[----:B------:R-:W-:Y:S02]  /*14b0*/  UPLOP3.LUT UP0, UPT, UPT, UPT, UPT, 0x40, 0x0 ;  /* 0x000000000000789c */ /* 0x000fe40003f0e870 */
[----:B------:R-:W-:Y:S01]  /*14c0*/  UIADD3 UR8, UR7, -UR8, URZ ;  /* 0x8000000807087290 */ /* 0x000fe2000fffe03f */
[----:B------:R-:W-:Y:S01]  /*14d0*/  UMOV UR12, UR5 ;  /* 0x00000005000c7c82 */ /* 0x000fe20008000000 */
[----:B0-----:R-:W-:-:S04]  /*14e0*/  ULEA UR9, UR10, UR9, 0x18 ;  /* 0x000000090a097291 */ /* 0x001fc8000f8ec03f */
[----:B------:R-:W-:-:S04]  /*14f0*/  ULEA UR8, UR8, UR9, 0xc ;  /* 0x0000000908087291 */ /* 0x000fc8000f8e603f */
[----:B------:R-:W-:-:S04]  /*1500*/  UIADD3 UR8, UR8, 0x180, URZ ;  /* 0x0000018008087890 */ /* 0x000fc8000fffe03f */
[----:B------:R-:W-:-:S04]  /*1510*/  USHF.R.U32.HI UR8, URZ, 0x4, UR8 ;  /* 0x000000043f087899 */ /* 0x000fc80008011608 */
[----:B------:R-:W-:-:S12]  /*1520*/  ULOP3.LUT UR7, UR8, 0x3fff, URZ, 0xc0, !UPT ;  /* 0x00003fff08077892 */ /* 0x000fd8000f8ec03f */
.L_x_25:
[----:B------:R-:W-:-:S13]  /*1530*/  ISETP.NE.AND P2, PT, R60, 0x3, PT ;  /* 0x000000033c00780c */ /* 0x000fda0003f45270 */
[----:B01----:R-:W-:Y:S05]  /*1540*/  @!P2 BRA `(.L_x_19) ;  /* 0x000000000004a947 */ /* 0x003fea0003800000 */
[----:B------:R-:W-:Y:S01]  /*1550*/  BPT.TRAP 0x1 ;  /* 0x000000040000795c */ /* 0x000fe20000300000 */
.L_x_19:
[----:B------:R-:W0:Y:S01]  /*1560*/  S2UR UR9, SR_CgaCtaId ;  /* 0x00000000000979c3 */ /* 0x000e220000008800 */
[----:B------:R-:W-:Y:S01]  /*1570*/  UMOV UR8, 0x400 ;  /* 0x0000040000087882 */ /* 0x000fe20000000000 */
[----:B------:R-:W-:Y:S01]  /*1580*/  SHF.L.U32 R13, R15, 0x1f, RZ ;  /* 0x0000001f0f0d7819 */ /* 0x000fe200000006ff */
[----:B0-----:R-:W-:-:S04]  /*1590*/  ULEA UR13, UR9, UR8, 0x18 ;  /* 0x00000008090d7291 */ /* 0x001fc8000f8ec03f */
[----:B------:R-:W-:-:S09]  /*15a0*/  ULEA UR8, UR12, UR13, 0x3 ;  /* 0x0000000d0c087291 */ /* 0x000fd2000f8e183f */
[----:B------:R0:W1:Y:S01]  /*15b0*/  SYNCS.PHASECHK.TRANS64.TRYWAIT P1, [UR8], R13 ;  /* 0x0000000dff0075a7 */ /* 0x0000620008020148 */
[----:B------:R-:W-:Y:S05]  /*15c0*/  @!P2 BRA `(.L_x_20) ;  /* 0x000000000004a947 */ /* 0x000fea0003800000 */
[----:B------:R-:W-:Y:S01]  /*15d0*/  BPT.TRAP 0x1 ;  /* 0x000000040000795c */ /* 0x000fe20000300000 */
.L_x_20:
[C---:B------:R-:W-:Y:S02]  /*15e0*/  IMAD.SHL.U32 R11, R0.reuse, 0x20, RZ ;  /* 0x00000020000b7824 */ /* 0x040fe400078e00ff */
[C---:B------:R-:W-:Y:S02]  /*15f0*/  IMAD.SHL.U32 R16, R0.reuse, 0x200, RZ ;  /* 0x0000020000107824 */ /* 0x040fe400078e00ff */
[----:B------:R-:W-:Y:S01]  /*1600*/  IMAD.SHL.U32 R20, R0, 0x10, RZ ;  /* 0x0000001000147824 */ /* 0x000fe200078e00ff */
[----:B------:R-:W-:-:S04]  /*1610*/  LOP3.LUT R11, R11, 0x1c00, RZ, 0xc0, !PT ;  /* 0x00001c000b0b7812 */ /* 0x000fc800078ec0ff */
[----:B------:R-:W-:Y:S01]  /*1620*/  LOP3.LUT R11, R11, 0x200, R16, 0xf8, !PT ;  /* 0x000002000b0b7812 */ /* 0x000fe200078ef810 */
[----:B------:R-:W-:-:S03]  /*1630*/  IMAD.U32 R16, RZ, RZ, UR12 ;  /* 0x0000000cff107e24 */ /* 0x000fc6000f8e00ff */
[----:B------:R-:W-:-:S04]  /*1640*/  LOP3.LUT R11, R11, 0x1c0, R20, 0xf8, !PT ;  /* 0x000001c00b0b7812 */ /* 0x000fc800078ef814 */
[----:B------:R-:W-:-:S05]  /*1650*/  SHF.R.U32.HI R11, RZ, 0x3, R11 ;  /* 0x00000003ff0b7819 */ /* 0x000fca000001160b */
[----:B------:R-:W-:Y:S01]  /*1660*/  IMAD R11, R16, 0x400, R11 ;  /* 0x00000400100b7824 */ /* 0x000fe200078e020b */
[----:B-1----:R-:W-:Y:S06]  /*1670*/  @P1 BRA `(.L_x_21) ;  /* 0x0000000000081947 */ /* 0x002fec0003800000 */
[----:B------:R-:W1:Y:S02]  /*1680*/  SYNCS.PHASECHK.TRANS64.TRYWAIT P1, [UR8], R13 ;  /* 0x0000000dff0075a7 */ /* 0x000e640008020148 */
[----:B-1----:R-:W-:Y:S05]  /*1690*/  @!P1 BRA `(.L_x_22) ;  /* 0x0000004c00749947 */ /* 0x002fea0003800000 */
.L_x_21:
[----:B------:R-:W4:Y:S01]  /*16a0*/  LDS.64 R56, [R11+UR13+0x34180] ;  /* 0x0341800d0b387984 */ /* 0x000f220008000a00 */
[----:B------:R-:W-:Y:S02]  /*16b0*/  UIADD3 UR8, UR13, 0x1a180, URZ ;  /* 0x0001a1800d087890 */ /* 0x000fe4000fffe03f */
[----:B------:R-:W-:Y:S02]  /*16c0*/  ULOP3.LUT UR9, UR7, 0x10000, URZ, 0xfc, !UPT ;  /* 0x0001000007097892 */ /* 0x000fe4000f8efc3f */
[----:B------:R-:W-:Y:S01]  /*16d0*/  USHF.R.U32.HI UR8, URZ, 0x4, UR8 ;  /* 0x000000043f087899 */ /* 0x000fe20008011608 */
[----:B------:R-:W-:-:S03]  /*16e0*/  UMOV UR11, 0x40000040 ;  /* 0x40000040000b7882 */ /* 0x000fc60000000000 */
[----:B------:R-:W-:-:S04]  /*16f0*/  ULOP3.LUT UR8, UR8, 0x3fff, URZ, 0xc0, !UPT ;  /* 0x00003fff08087892 */ /* 0x000fc8000f8ec03f */
[----:B------:R-:W-:Y:S02]  /*1700*/  ULOP3.LUT UR10, UR8, 0x10000, URZ, 0xfc, !UPT ;  /* 0x00010000080a7892 */ /* 0x000fe4000f8efc3f */
[----:B------:R-:W-:Y:S02]  /*1710*/  ULEA UR8, UR12, UR9, 0x9 ;  /* 0x000000090c087291 */ /* 0x000fe4000f8e483f */
[----:B------:R-:W-:Y:S01]  /*1720*/  ULEA UR10, UR12, UR10, 0x9 ;  /* 0x0000000a0c0a7291 */ /* 0x000fe2000f8e483f */
[----:B------:R-:W-:Y:S01]  /*1730*/  UMOV UR9, 0x80000020 ;  /* 0x8000002000097882 */ /* 0x000fe20000000000 */
[----:B----4-:R-:W-:-:S07]  /*1740*/  WARPGROUP.ARRIVE ;  /* 0x00000000000079c5 */ /* 0x010fce0000000000 */
[----:B------:R-:W-:Y:S01]  /*1750*/  HGMMA.SP.64x64x32.F32 R24, gdesc[UR8], R24, UP0, R56, 0x0 ;  /* 0x08e03800081879f0 */ /* 0x000fe2000bf00a18 */
[----:B------:R-:W-:Y:S02]  /*1760*/  UIADD3 UR8, UR8, 0x2, URZ ;  /* 0x0000000208087890 */ /* 0x000fe4000fffe03f */
[----:B------:R-:W-:Y:S01]  /*1770*/  UIADD3 UR10, UR10, 0x4, URZ ;  /* 0x000000040a0a7890 */ /* 0x000fe2000fffe03f */
[----:B------:R-:W-:Y:S01]  /*1780*/  UMOV UR9, 0x80000020 ;  /* 0x8000002000097882 */ /* 0x000fe20000000000 */
[----:B------:R-:W-:-:S07]  /*1790*/  UMOV UR11, 0x40000040 ;  /* 0x40000040000b7882 */ /* 0x000fce0000000000 */
[----:B------:R-:W-:Y:S03]  /*17a0*/  HGMMA.SP.64x64x32.F32 R24, gdesc[UR8], R24, R57, 0x0, gsb0 ;  /* 0x08e03900081879f0 */ /* 0x000fe60008000a18 */
[----:B------:R-:W-:Y:S02]  /*17b0*/  WARPGROUP.DEPBAR.LE gsb0, 0x0 ;  /* 0x00008000000079c5 */ /* 0x000fe40000010000 */
[----:B------:R-:W-:Y:S05]  /*17c0*/  @!P2 BRA `(.L_x_23) ;  /* 0x000000000004a947 */ /* 0x000fea0003800000 */
[----:B------:R-:W-:Y:S01]  /*17d0*/  BPT.TRAP 0x1 ;  /* 0x000000040000795c */ /* 0x000fe20000300000 */
.L_x_23:
[----:B------:R-:W-:Y:S02]  /*17e0*/  @P0 LEA R11, R10, UR13, 0x3 ;  /* 0x0000000d0a0b0c11 */ /* 0x000fe4000f8e18ff */
[----:B------:R-:W-:-:S03]  /*17f0*/  ISETP.GT.U32.AND P1, PT, R2, 0x1, PT ;  /* 0x000000010200780c */ /* 0x000fc60003f24070 */
[----:B-1----:R-:W-:-:S05]  /*1800*/  @P0 VIADD R16, R11, 0x68 ;  /* 0x000000680b100836 */ /* 0x002fca0000000000 */
[----:B------:R-:W-:-:S04]  /*1810*/  @P0 PRMT R16, R3, 0x654, R16 ;  /* 0x0000065403100816 */ /* 0x000fc80000000010 */
[----:B------:R1:W-:Y:S01]  /*1820*/  @P0 SYNCS.ARRIVE.TRANS64.RED.A1T0 RZ, [R16+URZ], RZ ;  /* 0x000000ff10ff09a7 */ /* 0x0003e2000810043f */
[----:B------:R-:W-:Y:S05]  /*1830*/  @P1 BRA `(.L_x_24) ;  /* 0x0000000000041947 */ /* 0x000fea0003800000 */
[----:B------:R-:W-:Y:S01]  /*1840*/  BPT.TRAP 0x1 ;  /* 0x000000040000795c */ /* 0x000fe20000300000 */
.L_x_24:
[----:B------:R-:W-:Y:S01]  /*1850*/  UIADD3 UR12, UR12, 0x1, URZ ;  /* 0x000000010c0c7890 */ /* 0x000fe2000fffe03f */
[C---:B------:R-:W-:Y:S01]  /*1860*/  ISETP.GT.AND P2, PT, R9.reuse, 0x1, PT ;  /* 0x000000010900780c */ /* 0x040fe20003f44270 */
[----:B------:R-:W-:Y:S02]  /*1870*/  VIADD R10, R10, 0x1 ;  /* 0x000000010a0a7836 */ /* 0x000fe40000000000 */
[----:B------:R-:W-:Y:S01]  /*1880*/  UISETP.NE.AND UP0, UPT, UR12, 0xd, UPT ;  /* 0x0000000d0c00788c */ /* 0x000fe2000bf05270 */
[----:B------:R-:W-:Y:S02]  /*1890*/  VIADD R9, R9, 0xffffffff ;  /* 0xffffffff09097836 */ /* 0x000fe40000000000 */
[C---:B------:R-:W-:Y:S01]  /*18a0*/  ISETP.NE.AND P1, PT, R10.reuse, 0xd, PT ;  /* 0x0000000d0a00780c */ /* 0x040fe20003f25270 */
[----:B------:R-:W-:Y:S02]  /*18b0*/  USEL UR8, URZ, 0x1, UP0 ;  /* 0x000000013f087887 */ /* 0x000fe40008000000 */
[----:B------:R-:W-:Y:S01]  /*18c0*/  USEL UR12, UR12, URZ, UP0 ;  /* 0x0000003f0c0c7287 */ /* 0x000fe20008000000 */
[----:B------:R-:W-:Y:S01]  /*18d0*/  SEL R10, R10, RZ, P1 ;  /* 0x000000ff0a0a7207 */ /* 0x000fe20000800000 */
[----:B------:R-:W-:-:S02]  /*18e0*/  UPLOP3.LUT UP0, UPT, UPT, UPT, UPT, 0x80, 0x0 ;  /* 0x000000000000789c */ /* 0x000fc40003f0f070 */
[----:B------:R-:W-:Y:S01]  /*18f0*/  LOP3.LUT R15, R15, UR8, RZ, 0x3c, !PT ;  /* 0x000000080f0f7c12 */ /* 0x000fe2000f8e3cff */
[----:B------:R-:W-:Y:S08]  /*1900*/  @P2 BRA `(.L_x_25) ;  /* 0xfffffffc00082947 */ /* 0x000ff0000383ffff */
.L_x_18:
[----:B------:R-:W4:Y:S01]  /*1910*/  LDC R19, c[0x0][0x288] ;  /* 0x0000a200ff137b82 */ /* 0x000f220000000800 */
[----:B------:R-:W-:Y:S01]  /*1920*/  LOP3.LUT R9, R0, 0x60, RZ, 0xc0, !PT ;  /* 0x0000006000097812 */ /* 0x000fe200078ec0ff */
[----:B------:R-:W-:Y:S01]  /*1930*/  IMAD.SHL.U32 R20, R18, 0x40, RZ ;  /* 0x0000004012147824 */ /* 0x000fe200078e00ff */
[--C-:B------:R-:W-:Y:S01]  /*1940*/  SHF.R.U32.HI R10, RZ, 0x2, R0.reuse ;  /* 0x00000002ff0a7819 */ /* 0x100fe20000011600 */
[----:B------:R-:W-:Y:S01]  /*1950*/  UIADD3 UR5, UR6, UR5, URZ ;  /* 0x0000000506057290 */ /* 0x000fe2000fffe03f */
[----:B------:R-:W-:Y:S01]  /*1960*/  SHF.R.U32.HI R9, RZ, 0x5, R9 ;  /* 0x00000005ff097819 */ /* 0x000fe20000011609 */
[----:B------:R-:W-:Y:S01]  /*1970*/  ULDC UR12, c[0x0][0x284] ;  /* 0x0000a100000c7ab9 */ /* 0x000fe20000000800 */
[----:B------:R-:W-:Y:S01]  /*1980*/  LOP3.LUT R10, R10, 0x7, RZ, 0xc0, !PT ;  /* 0x000000070a0a7812 */ /* 0x000fe200078ec0ff */
[----:B------:R-:W-:Y:S01]  /*1990*/  UISETP.GT.U32.AND UP0, UPT, UR5, 0xc, UPT ;  /* 0x0000000c0500788c */ /* 0x000fe2000bf04070 */
[----:B-1----:R-:W-:Y:S01]  /*19a0*/  SHF.R.U32.HI R16, RZ, 0x1, R0 ;  /* 0x00000001ff107819 */ /* 0x002fe20000011600 */
[----:B------:R-:W-:Y:S01]  /*19b0*/  IMAD.SHL.U32 R11, R9, 0x10, RZ ;  /* 0x00000010090b7824 */ /* 0x000fe200078e00ff */
[----:B------:R-:W-:Y:S01]  /*19c0*/  UISETP.GE.U32.AND UP1, UPT, UR6, 0xd, UPT ;  /* 0x0000000d0600788c */ /* 0x000fe2000bf26070 */
[----:B------:R-:W-:Y:S01]  /*19d0*/  SHF.R.S32.HI R21, RZ, 0x1f, R12 ;  /* 0x0000001fff157819 */ /* 0x000fe2000001140c */
[----:B------:R-:W-:Y:S01]  /*19e0*/  UISETP.LT.U32.AND UP0, UPT, UR6, 0xd, UP0 ;  /* 0x0000000d0600788c */ /* 0x000fe20008701070 */
[----:B------:R-:W-:-:S02]  /*19f0*/  WARPGROUP.DEPBAR.LE gsb0, 0x0 ;  /* 0x00008000000079c5 */ /* 0x000fc40000010000 */
[--C-:B------:R-:W-:Y:S01]  /*1a00*/  LOP3.LUT R11, R11, 0xfffffff0, R10.reuse, 0xe2, !PT ;  /* 0xfffffff00b0b7812 */ /* 0x100fe200078ee20a */
[----:B------:R-:W-:Y:S01]  /*1a10*/  IMAD R10, R9, -0x10, -R10 ;  /* 0xfffffff0090a7824 */ /* 0x000fe200078e0a0a */
[----:B------:R-:W-:Y:S01]  /*1a20*/  LOP3.LUT R9, R6, 0x1, RZ, 0xc0, !PT ;  /* 0x0000000106097812 */ /* 0x000fe200078ec0ff */
[----:B------:R-:W-:Y:S01]  /*1a30*/  UIMAD.WIDE.U32 UR8, UR5, 0x4ec4ec4f, URZ ;  /* 0x4ec4ec4f050878a5 */ /* 0x000fe2000f8e003f */
[----:B------:R-:W-:Y:S01]  /*1a40*/  LOP3.LUT R16, R11, 0x40, R16, 0xf8, !PT ;  /* 0x000000400b107812 */ /* 0x000fe200078ef810 */
[----:B------:R-:W-:Y:S01]  /*1a50*/  IMAD.SHL.U32 R11, R14, 0x80, RZ ;  /* 0x000000800e0b7824 */ /* 0x000fe200078e00ff */
[----:B------:R-:W-:Y:S01]  /*1a60*/  USEL UR7, URZ, 0x1, !UP0 ;  /* 0x000000013f077887 */ /* 0x000fe2000c000000 */
[----:B------:R-:W-:Y:S01]  /*1a70*/  IMAD R10, R9, -0x40, R10 ;  /* 0xffffffc0090a7824 */ /* 0x000fe200078e020a */
[----:B----4-:R-:W-:Y:S01]  /*1a80*/  ISETP.GE.AND P1, PT, R20, R19, PT ;  /* 0x000000131400720c */ /* 0x010fe20003f26270 */
[----:B------:R-:W-:Y:S01]  /*1a90*/  ULDC.64 UR10, c[0x0][0x6d0] ;  /* 0x0001b400000a7ab9 */ /* 0x000fe20000000a00 */
[----:B------:R-:W-:Y:S01]  /*1aa0*/  LOP3.LUT R16, R16, R11, RZ, 0xfc, !PT ;  /* 0x0000000b10107212 */ /* 0x000fe200078efcff */
[----:B0-----:R-:W-:Y:S01]  /*1ab0*/  IMAD R13, R21, UR10, RZ ;  /* 0x0000000a150d7c24 */ /* 0x001fe2000f8e02ff */
[----:B------:R-:W-:Y:S01]  /*1ac0*/  ISETP.GE.OR P1, PT, R11, UR12, P1 ;  /* 0x0000000c0b007c0c */ /* 0x000fe20008f26670 */
[----:B------:R-:W-:Y:S01]  /*1ad0*/  USHF.R.U32.HI UR8, URZ, 0x2, UR9 ;  /* 0x000000023f087899 */ /* 0x000fe20008011609 */
[----:B------:R-:W-:Y:S01]  /*1ae0*/  LOP3.LUT R9, R0, 0x3, RZ, 0xc0, !PT ;  /* 0x0000000300097812 */ /* 0x000fe200078ec0ff */
[----:B------:R-:W-:Y:S01]  /*1af0*/  ULOP3.LUT UR4, UR4, UR7, URZ, 0x3c, !UPT ;  /* 0x0000000704047292 */ /* 0x000fe2000f8e3c3f */
[--C-:B------:R-:W-:Y:S01]  /*1b00*/  SHF.R.S32.HI R17, RZ, 0x1f, R16.reuse ;  /* 0x0000001fff117819 */ /* 0x100fe20000011410 */
[C---:B------:R-:W-:Y:S01]  /*1b10*/  IMAD R13, R12.reuse, UR11, R13 ;  /* 0x0000000b0c0d7c24 */ /* 0x040fe2000f8e020d */
[----:B------:R-:W-:Y:S01]  /*1b20*/  UIMAD UR5, UR8, -0xd, UR5 ;  /* 0xfffffff3080578a4 */ /* 0x000fe2000f8e0205 */
[----:B------:R-:W-:Y:S01]  /*1b30*/  IMAD R9, R9, -0x2, R19 ;  /* 0xfffffffe09097824 */ /* 0x000fe200078e0213 */
[----:B------:R-:W-:Y:S01]  /*1b40*/  @UP1 ULOP3.LUT UR4, UR4, 0x1, UR8, 0x78, !UPT ;  /* 0x0000000104041892 */ /* 0x000fe2000f8e7808 */
[----:B------:R-:W-:Y:S01]  /*1b50*/  IMAD.WIDE.U32 R14, R12, UR10, R16 ;  /* 0x0000000a0c0e7c25 */ /* 0x000fe2000f8e0010 */
[----:B------:R-:W-:-:S03]  /*1b60*/  IADD3 R10, -R11, UR12, R10 ;  /* 0x0000000c0b0a7c10 */ /* 0x000fc6000fffe10a */
[----:B------:R-:W-:Y:S02]  /*1b70*/  IMAD.IADD R11, R9, 0x1, -R20 ;  /* 0x00000001090b7824 */ /* 0x000fe400078e0a14 */
[----:B------:R-:W-:Y:S02]  /*1b80*/  IMAD.IADD R15, R15, 0x1, R13 ;  /* 0x000000010f0f7824 */ /* 0x000fe400078e020d */
[----:B------:R-:W-:Y:S01]  /*1b90*/  IMAD.MOV.U32 R9, RZ, RZ, -0x1 ;  /* 0xffffffffff097424 */ /* 0x000fe200078e00ff */
[----:B------:R-:W-:Y:S06]  /*1ba0*/  @P1 BRA `(.L_x_26) ;  /* 0x0000002400a41947 */ /* 0x000fec0003800000 */
[----:B------:R-:W0:Y:S01]  /*1bb0*/  LDC.64 R66, c[0x0][0x6c8] ;  /* 0x0001b200ff427b82 */ /* 0x000e220000000a00 */
[----:B---3-5:R-:W-:Y:S01]  /*1bc0*/  FSETP.NEU.AND P2, PT, R8, RZ, PT ;  /* 0x000000ff0800720b */ /* 0x028fe20003f4d000 */
[----:B------:R-:W-:Y:S01]  /*1bd0*/  IMAD.WIDE R18, R18, 0x40, RZ ;  /* 0x0000004012127825 */ /* 0x000fe200078e02ff */
[----:B------:R-:W-:Y:S01]  /*1be0*/  ISETP.GT.AND P1, PT, R11, RZ, PT ;  /* 0x000000ff0b00720c */ /* 0x000fe20003f24270 */
[----:B------:R-:W-:Y:S02]  /*1bf0*/  BSSY B0, `(.L_x_26) ;  /* 0x0000264000007945 */ /* 0x000fe40003800000 */
[----:B------:R-:W-:Y:S01]  /*1c00*/  IMAD.SHL.U32 R13, R0, 0x2, RZ ;  /* 0x00000002000d7824 */ /* 0x000fe200078e00ff */
[----:B------:R-:W-:-:S04]  /*1c10*/  ISETP.GT.AND P4, PT, R10, RZ, P1 ;  /* 0x000000ff0a00720c */ /* 0x000fc80000f84270 */
[----:B------:R-:W-:Y:S01]  /*1c20*/  LOP3.LUT R65, R18, 0x6, R13, 0xf8, !PT ;  /* 0x0000000612417812 */ /* 0x000fe200078ef80d */
[----:B0-----:R-:W-:-:S04]  /*1c30*/  IMAD R20, R19, R66, RZ ;  /* 0x0000004213147224 */ /* 0x001fc800078e02ff */
[----:B------:R-:W-:-:S04]  /*1c40*/  IMAD.WIDE.U32 R58, R65, R66, R14 ;  /* 0x00000042413a7225 */ /* 0x000fc800078e000e */
[----:B------:R-:W-:-:S04]  /*1c50*/  IMAD R13, R65, R67, R20 ;  /* 0x00000043410d7224 */ /* 0x000fc800078e0214 */
[----:B------:R-:W-:Y:S01]  /*1c60*/  IMAD.IADD R23, R59, 0x1, R13 ;  /* 0x000000013b177824 */ /* 0x000fe200078e020d */
[----:B------:R-:W-:Y:S06]  /*1c70*/  @!P2 BRA `(.L_x_27) ;  /* 0x0000001800b0a947 */ /* 0x000fec0003800000 */
[----:B------:R-:W-:Y:S01]  /*1c80*/  ULDC.64 UR8, c[0x0][0x6b8] ;  /* 0x0001ae0000087ab9 */ /* 0x000fe20000000a00 */
[----:B------:R-:W-:Y:S01]  /*1c90*/  ULDC.64 UR12, c[0x0][0x6b0] ;  /* 0x0001ac00000c7ab9 */ /* 0x000fe20000000a00 */
[----:B------:R-:W-:Y:S01]  /*1ca0*/  IMAD R13, R21, UR8, RZ ;  /* 0x00000008150d7c24 */ /* 0x000fe2000f8e02ff */
[----:B------:R-:W-:Y:S01]  /*1cb0*/  ULDC.64 UR16, c[0x0][0x6a8] ;  /* 0x0001aa0000107ab9 */ /* 0x000fe20000000a00 */
[----:B------:R-:W-:Y:S01]  /*1cc0*/  IMAD R18, R19, UR12, RZ ;  /* 0x0000000c13127c24 */ /* 0x000fe2000f8e02ff */
[----:B------:R-:W0:Y:S01]  /*1cd0*/  LDC.64 R56, c[0x0][0x6b0] ;  /* 0x0001ac00ff387b82 */ /* 0x000e220000000a00 */
[----:B------:R-:W-:Y:S01]  /*1ce0*/  IMAD.WIDE.U32 R62, R12, UR8, R16 ;  /* 0x000000080c3e7c25 */ /* 0x000fe2000f8e0010 */
[----:B------:R-:W-:-:S03]  /*1cf0*/  ULDC.64 UR10, c[0x0][0x6c0] ;  /* 0x0001b000000a7ab9 */ /* 0x000fc60000000a00 */
[----:B------:R-:W-:Y:S02]  /*1d00*/  IMAD R61, R12, UR9, R13 ;  /* 0x000000090c3d7c24 */ /* 0x000fe4000f8e020d */
[----:B------:R-:W-:Y:S02]  /*1d10*/  IMAD R59, R65, UR13, R18 ;  /* 0x0000000d413b7c24 */ /* 0x000fe4000f8e0212 */
[----:B------:R-:W-:Y:S02]  /*1d20*/  IMAD.IADD R19, R63, 0x1, R61 ;  /* 0x000000013f137824 */ /* 0x000fe400078e023d */
[----:B------:R-:W-:-:S04]  /*1d30*/  IMAD.MOV.U32 R18, RZ, RZ, R62 ;  /* 0x000000ffff127224 */ /* 0x000fc800078e003e */
[----:B------:R-:W-:-:S04]  /*1d40*/  IMAD.WIDE.U32 R14, R65, UR12, R18 ;  /* 0x0000000c410e7c25 */ /* 0x000fc8000f8e0012 */
[----:B------:R-:W-:Y:S01]  /*1d50*/  IMAD.IADD R13, R15, 0x1, R59 ;  /* 0x000000010f0d7824 */ /* 0x000fe200078e023b */
[----:B------:R-:W-:-:S04]  /*1d60*/  LEA R20, P2, R14, UR16, 0x2 ;  /* 0x000000100e147c11 */ /* 0x000fc8000f8410ff */
[----:B------:R-:W-:-:S05]  /*1d70*/  LEA.HI.X R21, R14, UR17, R13, 0x2, P2 ;  /* 0x000000110e157c11 */ /* 0x000fca00090f140d */
[----:B------:R-:W3:Y:S01]  /*1d80*/  @P4 LDG.E.LTC128B R13, desc[UR14][R20.64] ;  /* 0x0000000e140d4981 */ /* 0x000ee2000c1e1920 */
[C---:B------:R-:W-:Y:S01]  /*1d90*/  IMAD.WIDE.U32 R14, R65.reuse, UR12, R16 ;  /* 0x0000000c410e7c25 */ /* 0x040fe2000f8e0010 */
[C---:B------:R-:W-:Y:S01]  /*1da0*/  LEA R22, P2, R58.reuse, UR10, 0x2 ;  /* 0x0000000a3a167c11 */ /* 0x040fe2000f8410ff */
[----:B------:R-:W-:Y:S02]  /*1db0*/  BSSY B1, `(.L_x_28) ;  /* 0x0000015000017945 */ /* 0x000fe40003800000 */
[----:B0-----:R-:W-:Y:S01]  /*1dc0*/  IMAD.WIDE.U32 R64, R65, UR12, R56 ;  /* 0x0000000c41407c25 */ /* 0x001fe2000f8e0038 */
[----:B------:R-:W-:Y:S02]  /*1dd0*/  LEA.HI.X R23, R58, UR11, R23, 0x2, P2 ;  /* 0x0000000b3a177c11 */ /* 0x000fe400090f1417 */
[----:B------:R-:W-:Y:S01]  /*1de0*/  ISETP.GT.AND P2, PT, R11, 0x1, PT ;  /* 0x000000010b00780c */ /* 0x000fe20003f44270 */
[C---:B------:R-:W-:Y:S01]  /*1df0*/  IMAD.IADD R69, R59.reuse, 0x1, R65 ;  /* 0x000000013b457824 */ /* 0x040fe200078e0241 */
[----:B------:R-:W-:Y:S01]  /*1e00*/  IADD3 R62, P5, R62, R64, RZ ;  /* 0x000000403e3e7210 */ /* 0x000fe20007fbe0ff */
[----:B------:R-:W-:-:S03]  /*1e10*/  IMAD.IADD R15, R59, 0x1, R15 ;  /* 0x000000013b0f7824 */ /* 0x000fc600078e020f */
[----:B------:R-:W-:Y:S01]  /*1e20*/  LEA R18, P6, R62, UR16, 0x2 ;  /* 0x000000103e127c11 */ /* 0x000fe2000f8c10ff */
[----:B------:R-:W-:Y:S01]  /*1e30*/  IMAD.X R19, R69, 0x1, R19, P5 ;  /* 0x0000000145137824 */ /* 0x000fe200028e0613 */
[----:B------:R-:W-:Y:S01]  /*1e40*/  ISETP.GT.AND P5, PT, R10, RZ, P2 ;  /* 0x000000ff0a00720c */ /* 0x000fe200017a4270 */
[----:B------:R-:W-:-:S03]  /*1e50*/  IMAD.WIDE.U32 R14, R12, UR8, R14 ;  /* 0x000000080c0e7c25 */ /* 0x000fc6000f8e000e */
[----:B------:R-:W-:Y:S01]  /*1e60*/  LEA.HI.X R19, R62, UR17, R19, 0x2, P6 ;  /* 0x000000113e137c11 */ /* 0x000fe2000b0f1413 */
[----:B------:R-:W-:Y:S01]  /*1e70*/  IMAD.IADD R15, R61, 0x1, R15 ;  /* 0x000000013d0f7824 */ /* 0x000fe200078e020f */
[----:B------:R-:W-:-:S04]  /*1e80*/  LEA R58, P6, R14, UR16, 0x2 ;  /* 0x000000100e3a7c11 */ /* 0x000fc8000f8c10ff */
[----:B------:R-:W-:Y:S01]  /*1e90*/  LEA.HI.X R59, R14, UR17, R15, 0x2, P6 ;  /* 0x000000110e3b7c11 */ /* 0x000fe2000b0f140f */
[----:B---3--:R-:W-:-:S04]  /*1ea0*/  FMUL R57, R13, R8 ;  /* 0x000000080d397220 */ /* 0x008fc80000400000 */
[----:B--2---:R-:W-:-:S05]  /*1eb0*/  FFMA R63, R24, R7, R57 ;  /* 0x00000007183f7223 */ /* 0x004fca0000000039 */
[----:B------:R0:W-:Y:S01]  /*1ec0*/  @P4 STG.E desc[UR14][R22.64], R63 ;  /* 0x0000003f16004986 */ /* 0x0001e2000c10190e */
[----:B------:R-:W-:Y:S01]  /*1ed0*/  LEA R56, P4, R66, R22, 0x2 ;  /* 0x0000001642387211 */ /* 0x000fe200078810ff */
[----:B------:R-:W-:-:S12]  /*1ee0*/  @!P5 BRA `(.L_x_29) ;  /* 0x000000000004d947 */ /* 0x000fd80003800000 */
[----:B------:R1:W5:Y:S02]  /*1ef0*/  LDG.E.LTC128B R13, desc[UR14][R18.64] ;  /* 0x0000000e120d7981 */ /* 0x000364000c1e1920 */
.L_x_29:
[----:B------:R-:W-:Y:S05]  /*1f00*/  BSYNC B1 ;  /* 0x0000000000017941 */ /* 0x000fea0003800000 */
.L_x_28:
[----:B-----5:R-:W-:Y:S01]  /*1f10*/  FMUL R24, R13, R8 ;  /* 0x000000080d187220 */ /* 0x020fe20000400000 */
[----:B------:R-:W-:Y:S01]  /*1f20*/  LEA.HI.X R57, R66, R23, R67, 0x2, P4 ;  /* 0x0000001742397211 */ /* 0x000fe200020f1443 */
[----:B------:R-:W-:Y:S01]  /*1f30*/  BSSY B1, `(.L_x_30) ;  /* 0x0000009000017945 */ /* 0x000fe20003800000 */
[----:B------:R-:W-:Y:S01]  /*1f40*/  ISETP.GT.AND P1, PT, R10, 0x8, P1 ;  /* 0x000000080a00780c */ /* 0x000fe20000f24270 */
[----:B------:R-:W-:Y:S01]  /*1f50*/  FFMA R25, R25, R7, R24 ;  /* 0x0000000719197223 */ /* 0x000fe20000000018 */
[----:B------:R-:W-:-:S04]  /*1f60*/  IADD3 R14, P6, R16, R64, RZ ;  /* 0x00000040100e7210 */ /* 0x000fc80007fde0ff */
[----:B------:R2:W-:Y:S01]  /*1f70*/  @P5 STG.E desc[UR14][R56.64], R25 ;  /* 0x0000001938005986 */ /* 0x0005e2000c10190e */
[----:B------:R-:W-:Y:S02]  /*1f80*/  IMAD.X R15, R17, 0x1, R69, P6 ;  /* 0x00000001110f7824 */ /* 0x000fe400030e0645 */
[----:B------:R-:W-:-:S04]  /*1f90*/  IMAD.MOV.U32 R17, RZ, RZ, R13 ;  /* 0x000000ffff117224 */ /* 0x000fc800078e000d */
[----:B------:R-:W-:Y:S05]  /*1fa0*/  @!P1 BRA `(.L_x_31) ;  /* 0x0000000000049947 */ /* 0x000fea0003800000 */
[----:B------:R3:W5:Y:S02]  /*1fb0*/  LDG.E.LTC128B R17, desc[UR14][R58.64+0x20] ;  /* 0x0000200e3a117981 */ /* 0x000764000c1e1920 */
.L_x_31:
[----:B------:R-:W-:Y:S05]  /*1fc0*/  BSYNC B1 ;  /* 0x0000000000017941 */ /* 0x000fea0003800000 */
.L_x_30:
[----:B------:R-:W-:-:S04]  /*1fd0*/  IMAD.WIDE.U32 R12, R12, UR8, R14 ;  /* 0x000000080c0c7c25 */ /* 0x000fc8000f8e000e */
[----:B--2--5:R-:W-:Y:S01]  /*1fe0*/  FMUL R25, R17, R8 ;  /* 0x0000000811197220 */ /* 0x024fe20000400000 */
[----:B------:R-:W-:Y:S01]  /*1ff0*/  ISETP.GT.AND P2, PT, R10, 0x8, P2 ;  /* 0x000000080a00780c */ /* 0x000fe20001744270 */
[----:B------:R-:W-:Y:S01]  /*2000*/  USHF.L.U64.HI UR10, UR12, 0x5, UR13 ;  /* 0x000000050c0a7899 */ /* 0x000fe2000801020d */
[----:B------:R-:W-:Y:S01]  /*2010*/  IMAD.IADD R13, R61, 0x1, R13 ;  /* 0x000000013d0d7824 */ /* 0x000fe200078e020d */
[----:B------:R-:W-:Y:S01]  /*2020*/  LEA R14, P6, R12, UR16, 0x2 ;  /* 0x000000100c0e7c11 */ /* 0x000fe2000f8c10ff */
[----:B---3--:R-:W-:Y:S01]  /*2030*/  FFMA R59, R26, R7, R25 ;  /* 0x000000071a3b7223 */ /* 0x008fe20000000019 */
[----:B------:R-:W-:Y:S01]  /*2040*/  ISETP.GT.AND P4, PT, R11, 0x8, PT ;  /* 0x000000080b00780c */ /* 0x000fe20003f84270 */
[----:B------:R-:W-:Y:S01]  /*2050*/  USHF.L.U32 UR9, UR12, 0x5, URZ ;  /* 0x000000050c097899 */ /* 0x000fe2000800063f */
[----:B------:R-:W-:Y:S01]  /*2060*/  LEA.HI.X R15, R12, UR17, R13, 0x2, P6 ;  /* 0x000000110c0f7c11 */ /* 0x000fe2000b0f140d */
[----:B------:R-:W-:Y:S01]  /*2070*/  @P1 IMAD.MOV.U32 R12, RZ, RZ, R22 ;  /* 0x000000ffff0c1224 */ /* 0x000fe200078e0016 */
[----:B------:R-:W-:Y:S01]  /*2080*/  BSSY B1, `(.L_x_32) ;  /* 0x0000007000017945 */ /* 0x000fe20003800000 */
[----:B------:R-:W-:Y:S01]  /*2090*/  @P1 IMAD.MOV.U32 R13, RZ, RZ, R23 ;  /* 0x000000ffff0d1224 */ /* 0x000fe200078e0017 */
[----:B------:R-:W-:Y:S01]  /*20a0*/  ISETP.GT.AND P5, PT, R10, RZ, P4 ;  /* 0x000000ff0a00720c */ /* 0x000fe200027a4270 */
[----:B------:R-:W-:-:S03]  /*20b0*/  IMAD.MOV.U32 R25, RZ, RZ, R17 ;  /* 0x000000ffff197224 */ /* 0x000fc600078e0011 */
[----:B------:R2:W-:Y:S01]  /*20c0*/  @P1 STG.E desc[UR14][R12.64+0x20], R59 ;  /* 0x0000203b0c001986 */ /* 0x0005e2000c10190e */
[----:B------:R-:W-:Y:S08]  /*20d0*/  @!P2 BRA `(.L_x_33) ;  /* 0x000000000004a947 */ /* 0x000ff00003800000 */
[----:B------:R3:W5:Y:S02]  /*20e0*/  LDG.E.LTC128B R25, desc[UR14][R14.64+0x20] ;  /* 0x0000200e0e197981 */ /* 0x000764000c1e1920 */
.L_x_33:
[----:B------:R-:W-:Y:S05]  /*20f0*/  BSYNC B1 ;  /* 0x0000000000017941 */ /* 0x000fea0003800000 */
.L_x_32:
[----:B--2--5:R-:W-:Y:S01]  /*2100*/  FMUL R12, R25, R8 ;  /* 0x00000008190c7220 */ /* 0x024fe20000400000 */
[----:B------:R-:W-:Y:S01]  /*2110*/  IADD3 R16, P1, R20, UR9, RZ ;  /* 0x0000000914107c10 */ /* 0x000fe2000ff3e0ff */
[----:B------:R-:W-:Y:S02]  /*2120*/  IMAD.MOV.U32 R61, RZ, RZ, R25 ;  /* 0x000000ffff3d7224 */ /* 0x000fe400078e0019 */
[----:B------:R-:W-:Y:S01]  /*2130*/  FFMA R59, R27, R7, R12 ;  /* 0x000000071b3b7223 */ /* 0x000fe2000000000c */
[----:B---3--:R-:W-:Y:S01]  /*2140*/  @P2 IMAD.MOV.U32 R14, RZ, RZ, R56 ;  /* 0x000000ffff0e2224 */ /* 0x008fe200078e0038 */
[----:B------:R-:W-:Y:S01]  /*2150*/  IADD3.X R17, R21, UR10, RZ, P1, !PT ;  /* 0x0000000a15117c10 */ /* 0x000fe20008ffe4ff */
[----:B------:R-:W-:-:S05]  /*2160*/  @P2 IMAD.MOV.U32 R15, RZ, RZ, R57 ;  /* 0x000000ffff0f2224 */ /* 0x000fca00078e0039 */
[----:B------:R2:W-:Y:S04]  /*2170*/  @P2 STG.E desc[UR14][R14.64+0x20], R59 ;  /* 0x0000203b0e002986 */ /* 0x0005e8000c10190e */
[----:B------:R-:W3:Y:S01]  /*2180*/  @P5 LDG.E.LTC128B R61, desc[UR14][R16.64] ;  /* 0x0000000e103d5981 */ /* 0x000ee2000c1e1920 */
[C---:B0-----:R-:W-:Y:S01]  /*2190*/  IMAD.SHL.U32 R63, R66.reuse, 0x20, RZ ;  /* 0x00000020423f7824 */ /* 0x041fe200078e00ff */
[----:B------:R-:W-:Y:S01]  /*21a0*/  SHF.L.U64.HI R13, R66, 0x5, R67 ;  /* 0x00000005420d7819 */ /* 0x000fe20000010243 */
[----:B------:R-:W-:Y:S01]  /*21b0*/  BSSY B1, `(.L_x_34) ;  /* 0x000000c000017945 */ /* 0x000fe20003800000 */
[----:B------:R-:W-:Y:S02]  /*21c0*/  ISETP.GT.AND P1, PT, R11, 0x9, PT ;  /* 0x000000090b00780c */ /* 0x000fe40003f24270 */
[----:B------:R-:W-:-:S02]  /*21d0*/  IADD3 R24, P6, R63, R22, RZ ;  /* 0x000000163f187210 */ /* 0x000fc40007fde0ff */
[----:B------:R-:W-:-:S03]  /*21e0*/  ISETP.GT.AND P2, PT, R10, RZ, P1 ;  /* 0x000000ff0a00720c */ /* 0x000fc60000f44270 */
[----:B------:R-:W-:Y:S01]  /*21f0*/  IMAD.X R25, R13, 0x1, R23, P6 ;  /* 0x000000010d197824 */ /* 0x000fe200030e0617 */
[----:B------:R-:W-:Y:S01]  /*2200*/  IADD3 R26, P6, R18, UR9, RZ ;  /* 0x00000009121a7c10 */ /* 0x000fe2000ffde0ff */
[----:B---3--:R-:W-:-:S04]  /*2210*/  FMUL R27, R61, R8 ;  /* 0x000000083d1b7220 */ /* 0x008fc80000400000 */
[----:B------:R-:W-:Y:S01]  /*2220*/  FFMA R65, R28, R7, R27 ;  /* 0x000000071c417223 */ /* 0x000fe2000000001b */
[----:B------:R-:W-:-:S04]  /*2230*/  IADD3.X R27, R19, UR10, RZ, P6, !PT ;  /* 0x0000000a131b7c10 */ /* 0x000fc8000b7fe4ff */
[----:B------:R2:W-:Y:S01]  /*2240*/  @P5 STG.E desc[UR14][R24.64], R65 ;  /* 0x0000004118005986 */ /* 0x0005e2000c10190e */
[----:B------:R-:W-:Y:S05]  /*2250*/  @!P2 BRA `(.L_x_35) ;  /* 0x000000000004a947 */ /* 0x000fea0003800000 */
[----:B------:R0:W5:Y:S02]  /*2260*/  LDG.E.LTC128B R61, desc[UR14][R26.64] ;  /* 0x0000000e1a3d7981 */ /* 0x000164000c1e1920 */
.L_x_35:
[----:B------:R-:W-:Y:S05]  /*2270*/  BSYNC B1 ;  /* 0x0000000000017941 */ /* 0x000fea0003800000 */
.L_x_34:
[----:B------:R-:W-:Y:S01]  /*2280*/  UIADD3 UR7, UP0, UR9, 0x20, URZ ;  /* 0x0000002009077890 */ /* 0x000fe2000ff1e03f */
[----:B------:R-:W-:Y:S01]  /*2290*/  ISETP.GT.AND P4, PT, R10, 0x8, P4 ;  /* 0x000000080a00780c */ /* 0x000fe20002784270 */
[----:B-----5:R-:W-:Y:S01]  /*22a0*/  FMUL R12, R61, R8 ;  /* 0x000000083d0c7220 */ /* 0x020fe20000400000 */
[----:B------:R-:W-:Y:S01]  /*22b0*/  IADD3 R58, P5, R63, R56, RZ ;  /* 0x000000383f3a7210 */ /* 0x000fe20007fbe0ff */
[----:B------:R-:W-:Y:S02]  /*22c0*/  UIADD3.X UR8, URZ, UR10, URZ, UP0, !UPT ;  /* 0x0000000a3f087290 */ /* 0x000fe400087fe43f */
[----:B------:R-:W-:Y:S01]  /*22d0*/  IADD3 R20, P6, R20, UR7, RZ ;  /* 0x0000000714147c10 */ /* 0x000fe2000ffde0ff */
[----:B--2---:R-:W-:Y:S01]  /*22e0*/  FFMA R65, R29, R7, R12 ;  /* 0x000000071d417223 */ /* 0x004fe2000000000c */
[----:B------:R-:W-:Y:S02]  /*22f0*/  IMAD.X R59, R13, 0x1, R57, P5 ;  /* 0x000000010d3b7824 */ /* 0x000fe400028e0639 */
[----:B------:R-:W-:-:S03]  /*2300*/  IADD3.X R21, R21, UR8, RZ, P6, !PT ;  /* 0x0000000815157c10 */ /* 0x000fc6000b7fe4ff */
[----:B------:R2:W-:Y:S04]  /*2310*/  @P2 STG.E desc[UR14][R58.64], R65 ;  /* 0x000000413a002986 */ /* 0x0005e8000c10190e */
[----:B------:R-:W3:Y:S01]  /*2320*/  @P4 LDG.E.LTC128B R61, desc[UR14][R20.64] ;  /* 0x0000000e143d4981 */ /* 0x000ee2000c1e1920 */
[----:B------:R-:W-:Y:S01]  /*2330*/  IADD3 R14, P2, R63, 0x20, RZ ;  /* 0x000000203f0e7810 */ /* 0x000fe20007f5e0ff */
[----:B------:R-:W-:Y:S01]  /*2340*/  BSSY B1, `(.L_x_36) ;  /* 0x000000e000017945 */ /* 0x000fe20003800000 */
[----:B------:R-:W-:Y:S02]  /*2350*/  ISETP.GT.AND P1, PT, R10, 0x8, P1 ;  /* 0x000000080a00780c */ /* 0x000fe40000f24270 */
[----:B------:R-:W-:Y:S01]  /*2360*/  IADD3 R22, P5, R14, R22, RZ ;  /* 0x000000160e167210 */ /* 0x000fe20007fbe0ff */
[----:B------:R-:W-:Y:S01]  /*2370*/  IMAD.X R12, RZ, RZ, R13, P2 ;  /* 0x000000ffff0c7224 */ /* 0x000fe200010e060d */
[----:B-1----:R-:W-:-:S02]  /*2380*/  IADD3 R18, P6, R18, UR7, RZ ;  /* 0x0000000712127c10 */ /* 0x002fc4000ffde0ff */
[----:B------:R-:W-:Y:S01]  /*2390*/  ISETP.GT.AND P2, PT, R11, 0x10, PT ;  /* 0x000000100b00780c */ /* 0x000fe20003f44270 */
[----:B------:R-:W-:Y:S01]  /*23a0*/  IMAD.X R23, R12, 0x1, R23, P5 ;  /* 0x000000010c177824 */ /* 0x000fe200028e0617 */
[----:B------:R-:W-:Y:S02]  /*23b0*/  IADD3 R28, P5, R14, R56, RZ ;  /* 0x000000380e1c7210 */ /* 0x000fe40007fbe0ff */
[----:B------:R-:W-:Y:S01]  /*23c0*/  IADD3.X R19, R19, UR8, RZ, P6, !PT ;  /* 0x0000000813137c10 */ /* 0x000fe2000b7fe4ff */
[----:B---3--:R-:W-:-:S04]  /*23d0*/  FMUL R15, R61, R8 ;  /* 0x000000083d0f7220 */ /* 0x008fc80000400000 */
[----:B------:R-:W-:-:S05]  /*23e0*/  FFMA R15, R30, R7, R15 ;  /* 0x000000071e0f7223 */ /* 0x000fca000000000f */
[----:B------:R2:W-:Y:S01]  /*23f0*/  @P4 STG.E desc[UR14][R22.64], R15 ;  /* 0x0000000f16004986 */ /* 0x0005e2000c10190e */
[----:B------:R-:W-:Y:S05]  /*2400*/  @!P1 BRA `(.L_x_37) ;  /* 0x0000000000049947 */ /* 0x000fea0003800000 */
[----:B------:R1:W5:Y:S02]  /*2410*/  LDG.E.LTC128B R61, desc[UR14][R18.64] ;  /* 0x0000000e123d7981 */ /* 0x000364000c1e1920 */
.L_x_37:
[----:B------:R-:W-:Y:S05]  /*2420*/  BSYNC B1 ;  /* 0x0000000000017941 */ /* 0x000fea0003800000 */
.L_x_36:
[----:B-1---5:R-:W-:Y:S01]  /*2430*/  FMUL R18, R61, R8 ;  /* 0x000000083d127220 */ /* 0x022fe20000400000 */
[----:B------:R-:W-:Y:S01]  /*2440*/  IMAD.X R29, R12, 0x1, R57, P5 ;  /* 0x000000010c1d7824 */ /* 0x000fe200028e0639 */
[----:B------:R-:W-:Y:S01]  /*2450*/  ISETP.GT.AND P4, PT, R10, RZ, P2 ;  /* 0x000000ff0a00720c */ /* 0x000fe20001784270 */
[----:B------:R-:W-:Y:S01]  /*2460*/  BSSY B1, `(.L_x_38) ;  /* 0x0000008000017945 */ /* 0x000fe20003800000 */
[----:B------:R-:W-:Y:S01]  /*2470*/  FFMA R31, R31, R7, R18 ;  /* 0x000000071f1f7223 */ /* 0x000fe20000000012 */
[----:B------:R-:W-:Y:S02]  /*2480*/  IADD3 R18, P6, R16, UR9, RZ ;  /* 0x0000000910127c10 */ /* 0x000fe4000ffde0ff */
[----:B------:R-:W-:Y:S02]  /*2490*/  IADD3 R20, P5, R24, R63, RZ ;  /* 0x0000003f18147210 */ /* 0x000fe40007fbe0ff */
[----:B------:R1:W-:Y:S01]  /*24a0*/  @P1 STG.E desc[UR14][R28.64], R31 ;  /* 0x0000001f1c001986 */ /* 0x0003e2000c10190e */
[----:B------:R-:W-:-:S05]  /*24b0*/  IADD3.X R19, R17, UR10, RZ, P6, !PT ;  /* 0x0000000a11137c10 */ /* 0x000fca000b7fe4ff */
[----:B------:R-:W-:Y:S05]  /*24c0*/  @!P4 BRA `(.L_x_39) ;  /* 0x000000000004c947 */ /* 0x000fea0003800000 */
[----:B------:R3:W5:Y:S02]  /*24d0*/  LDG.E.LTC128B R61, desc[UR14][R18.64] ;  /* 0x0000000e123d7981 */ /* 0x000764000c1e1920 */
.L_x_39:
[----:B------:R-:W-:Y:S05]  /*24e0*/  BSYNC B1 ;  /* 0x0000000000017941 */ /* 0x000fea0003800000 */
.L_x_38:
[----:B------:R-:W-:Y:S01]  /*24f0*/  ISETP.GT.AND P1, PT, R11, 0x11, PT ;  /* 0x000000110b00780c */ /* 0x000fe20003f24270 */
[----:B------:R-:W-:Y:S02]  /*2500*/  IMAD.X R21, R25, 0x1, R13, P5 ;  /* 0x0000000119157824 */ /* 0x000fe400028e060d */
[----:B--2--5:R-:W-:Y:S01]  /*2510*/  FMUL R15, R61, R8 ;  /* 0x000000083d0f7220 */ /* 0x024fe20000400000 */
[----:B------:R-:W-:Y:S01]  /*2520*/  BSSY B1, `(.L_x_40) ;  /* 0x0000009000017945 */ /* 0x000fe20003800000 */
[----:B------:R-:W-:Y:S02]  /*2530*/  ISETP.GT.AND P5, PT, R10, RZ, P1 ;  /* 0x000000ff0a00720c */ /* 0x000fe40000fa4270 */
[----:B------:R-:W-:Y:S01]  /*2540*/  FFMA R15, R32, R7, R15 ;  /* 0x00000007200f7223 */ /* 0x000fe2000000000f */
[----:B-1----:R-:W-:-:S04]  /*2550*/  IADD3 R28, P6, R58, R63, RZ ;  /* 0x0000003f3a1c7210 */ /* 0x002fc80007fde0ff */
[----:B------:R1:W-:Y:S01]  /*2560*/  @P4 STG.E desc[UR14][R20.64], R15 ;  /* 0x0000000f14004986 */ /* 0x0003e2000c10190e */
[----:B------:R-:W-:-:S04]  /*2570*/  IADD3 R22, P4, R26, UR9, RZ ;  /* 0x000000091a167c10 */ /* 0x000fc8000ff9e0ff */
[----:B------:R-:W-:Y:S01]  /*2580*/  IADD3.X R23, R27, UR10, RZ, P4, !PT ;  /* 0x0000000a1b177c10 */ /* 0x000fe2000a7fe4ff */
[----:B------:R-:W-:Y:S08]  /*2590*/  @!P5 BRA `(.L_x_41) ;  /* 0x000000000004d947 */ /* 0x000ff00003800000 */
[----:B------:R2:W5:Y:S02]  /*25a0*/  LDG.E.LTC128B R61, desc[UR14][R22.64] ;  /* 0x0000000e163d7981 */ /* 0x000564000c1e1920 */
.L_x_41:
[----:B------:R-:W-:Y:S05]  /*25b0*/  BSYNC B1 ;  /* 0x0000000000017941 */ /* 0x000fea0003800000 */
.L_x_40:
[----:B-----5:R-:W-:Y:S01]  /*25c0*/  FMUL R30, R61, R8 ;  /* 0x000000083d1e7220 */ /* 0x020fe20000400000 */
[----:B------:R-:W-:Y:S01]  /*25d0*/  IMAD.X R29, R59, 0x1, R13, P6 ;  /* 0x000000013b1d7824 */ /* 0x000fe200030e060d */
[----:B------:R-:W-:Y:S01]  /*25e0*/  ISETP.GT.AND P4, PT, R10, 0x8, P2 ;  /* 0x000000080a00780c */ /* 0x000fe20001784270 */
[----:B------:R-:W-:Y:S01]  /*25f0*/  BSSY B1, `(.L_x_42) ;  /* 0x0000007000017945 */ /* 0x000fe20003800000 */
[----:B------:R-:W-:Y:S01]  /*2600*/  FFMA R33, R33, R7, R30 ;  /* 0x0000000721217223 */ /* 0x000fe2000000001e */
[----:B------:R-:W-:-:S04]  /*2610*/  IADD3 R16, P2, R16, UR7, RZ ;  /* 0x0000000710107c10 */ /* 0x000fc8000ff5e0ff */
[----:B------:R4:W-:Y:S01]  /*2620*/  @P5 STG.E desc[UR14][R28.64], R33 ;  /* 0x000000211c005986 */ /* 0x0009e2000c10190e */
[----:B------:R-:W-:-:S05]  /*2630*/  IADD3.X R17, R17, UR8, RZ, P2, !PT ;  /* 0x0000000811117c10 */ /* 0x000fca00097fe4ff */
[----:B------:R-:W-:Y:S05]  /*2640*/  @!P4 BRA `(.L_x_43) ;  /* 0x000000000004c947 */ /* 0x000fea0003800000 */
[----:B------:R0:W5:Y:S02]  /*2650*/  LDG.E.LTC128B R61, desc[UR14][R16.64] ;  /* 0x0000000e103d7981 */ /* 0x000164000c1e1920 */
.L_x_43:
[----:B------:R-:W-:Y:S05]  /*2660*/  BSYNC B1 ;  /* 0x0000000000017941 */ /* 0x000fea0003800000 */
.L_x_42:
[----:B0-----:R-:W-:Y:S01]  /*2670*/  IADD3 R16, P5, R14, R24, RZ ;  /* 0x000000180e107210 */ /* 0x001fe20007fbe0ff */
[----:B-1---5:R-:W-:Y:S01]  /*2680*/  FMUL R15, R61, R8 ;  /* 0x000000083d0f7220 */ /* 0x022fe20000400000 */
[----:B------:R-:W-:Y:S01]  /*2690*/  ISETP.GT.AND P1, PT, R10, 0x8, P1 ;  /* 0x000000080a00780c */ /* 0x000fe20000f24270 */
[----:B------:R-:W-:Y:S01]  /*26a0*/  BSSY B1, `(.L_x_44) ;  /* 0x000000a000017945 */ /* 0x000fe20003800000 */
[----:B------:R-:W-:Y:S01]  /*26b0*/  IADD3 R24, P6, R26, UR7, RZ ;  /* 0x000000071a187c10 */ /* 0x000fe2000ffde0ff */
[----:B------:R-:W-:Y:S01]  /*26c0*/  FFMA R15, R34, R7, R15 ;  /* 0x00000007220f7223 */ /* 0x000fe2000000000f */
[----:B------:R-:W-:Y:S01]  /*26d0*/  IMAD.X R17, R12, 0x1, R25, P5 ;  /* 0x000000010c117824 */ /* 0x000fe200028e0619 */
[----:B------:R-:W-:Y:S02]  /*26e0*/  ISETP.GT.AND P2, PT, R11, 0x18, PT ;  /* 0x000000180b00780c */ /* 0x000fe40003f44270 */
[----:B------:R-:W-:Y:S02]  /*26f0*/  IADD3 R30, P5, R14, R58, RZ ;  /* 0x0000003a0e1e7210 */ /* 0x000fe40007fbe0ff */
[----:B------:R0:W-:Y:S01]  /*2700*/  @P4 STG.E desc[UR14][R16.64], R15 ;  /* 0x0000000f10004986 */ /* 0x0001e2000c10190e */
[----:B------:R-:W-:-:S03]  /*2710*/  IADD3.X R25, R27, UR8, RZ, P6, !PT ;  /* 0x000000081b197c10 */ /* 0x000fc6000b7fe4ff */
[----:B------:R-:W-:Y:S07]  /*2720*/  @!P1 BRA `(.L_x_45) ;  /* 0x0000000000049947 */ /* 0x000fee0003800000 */
[----:B------:R1:W5:Y:S02]  /*2730*/  LDG.E.LTC128B R61, desc[UR14][R24.64] ;  /* 0x0000000e183d7981 */ /* 0x000364000c1e1920 */
.L_x_45:
[----:B------:R-:W-:Y:S05]  /*2740*/  BSYNC B1 ;  /* 0x0000000000017941 */ /* 0x000fea0003800000 */
.L_x_44:
[----:B0----5:R-:W-:Y:S01]  /*2750*/  FMUL R16, R61, R8 ;  /* 0x000000083d107220 */ /* 0x021fe20000400000 */
[----:B------:R-:W-:Y:S01]  /*2760*/  IMAD.X R31, R12, 0x1, R59, P5 ;  /* 0x000000010c1f7824 */ /* 0x000fe200028e063b */
[----:B------:R-:W-:Y:S01]  /*2770*/  ISETP.GT.AND P4, PT, R10, RZ, P2 ;  /* 0x000000ff0a00720c */ /* 0x000fe20001784270 */
[----:B------:R-:W-:Y:S01]  /*2780*/  BSSY B1, `(.L_x_46) ;  /* 0x0000008000017945 */ /* 0x000fe20003800000 */
[----:B------:R-:W-:Y:S01]  /*2790*/  FFMA R35, R35, R7, R16 ;  /* 0x0000000723237223 */ /* 0x000fe20000000010 */
[----:B------:R-:W-:Y:S02]  /*27a0*/  IADD3 R16, P6, R18, UR9, RZ ;  /* 0x0000000912107c10 */ /* 0x000fe4000ffde0ff */
[----:B-1----:R-:W-:Y:S02]  /*27b0*/  IADD3 R24, P5, R20, R63, RZ ;  /* 0x0000003f14187210 */ /* 0x002fe40007fbe0ff */
[----:B------:R0:W-:Y:S01]  /*27c0*/  @P1 STG.E desc[UR14][R30.64], R35 ;  /* 0x000000231e001986 */ /* 0x0001e2000c10190e */
[----:B------:R-:W-:-:S05]  /*27d0*/  IADD3.X R17, R19, UR10, RZ, P6, !PT ;  /* 0x0000000a13117c10 */ /* 0x000fca000b7fe4ff */
[----:B------:R-:W-:Y:S05]  /*27e0*/  @!P4 BRA `(.L_x_47) ;  /* 0x000000000004c947 */ /* 0x000fea0003800000 */
[----:B------:R1:W5:Y:S02]  /*27f0*/  LDG.E.LTC128B R61, desc[UR14][R16.64] ;  /* 0x0000000e103d7981 */ /* 0x000364000c1e1920 */
.L_x_47:
[----:B------:R-:W-:Y:S05]  /*2800*/  BSYNC B1 ;  /* 0x0000000000017941 */ /* 0x000fea0003800000 */
.L_x_46:
[----:B------:R-:W-:Y:S01]  /*2810*/  ISETP.GT.AND P1, PT, R11, 0x19, PT ;  /* 0x000000190b00780c */ /* 0x000fe20003f24270 */
[----:B------:R-:W-:Y:S02]  /*2820*/  IMAD.X R25, R21, 0x1, R13, P5 ;  /* 0x0000000115197824 */ /* 0x000fe400028e060d */
[----:B-----5:R-:W-:Y:S01]  /*2830*/  FMUL R15, R61, R8 ;  /* 0x000000083d0f7220 */ /* 0x020fe20000400000 */
[----:B------:R-:W-:Y:S01]  /*2840*/  BSSY B1, `(.L_x_48) ;  /* 0x0000009000017945 */ /* 0x000fe20003800000 */
[----:B------:R-:W-:Y:S02]  /*2850*/  ISETP.GT.AND P5, PT, R10, RZ, P1 ;  /* 0x000000ff0a00720c */ /* 0x000fe40000fa4270 */
[----:B------:R-:W-:Y:S01]  /*2860*/  FFMA R15, R36, R7, R15 ;  /* 0x00000007240f7223 */ /* 0x000fe2000000000f */
[----:B0-----:R-:W-:-:S04]  /*2870*/  IADD3 R30, P6, R28, R63, RZ ;  /* 0x0000003f1c1e7210 */ /* 0x001fc80007fde0ff */
[----:B------:R0:W-:Y:S01]  /*2880*/  @P4 STG.E desc[UR14][R24.64], R15 ;  /* 0x0000000f18004986 */ /* 0x0001e2000c10190e */
[----:B------:R-:W-:-:S04]  /*2890*/  IADD3 R26, P4, R22, UR9, RZ ;  /* 0x00000009161a7c10 */ /* 0x000fc8000ff9e0ff */
[----:B------:R-:W-:Y:S01]  /*28a0*/  IADD3.X R27, R23, UR10, RZ, P4, !PT ;  /* 0x0000000a171b7c10 */ /* 0x000fe2000a7fe4ff */
[----:B------:R-:W-:Y:S08]  /*28b0*/  @!P5 BRA `(.L_x_49) ;  /* 0x000000000004d947 */ /* 0x000ff00003800000 */
[----:B------:R0:W5:Y:S02]  /*28c0*/  LDG.E.LTC128B R61, desc[UR14][R26.64] ;  /* 0x0000000e1a3d7981 */ /* 0x000164000c1e1920 */
.L_x_49:
[----:B------:R-:W-:Y:S05]  /*28d0*/  BSYNC B1 ;  /* 0x0000000000017941 */ /* 0x000fea0003800000 */
.L_x_48:
[----:B-----5:R-:W-:Y:S01]  /*28e0*/  FMUL R32, R61, R8 ;  /* 0x000000083d207220 */ /* 0x020fe20000400000 */
[----:B------:R-:W-:Y:S01]  /*28f0*/  IMAD.X R31, R29, 0x1, R13, P6 ;  /* 0x000000011d1f7824 */ /* 0x000fe200030e060d */
[----:B------:R-:W-:Y:S01]  /*2900*/  ISETP.GT.AND P4, PT, R10, 0x8, P2 ;  /* 0x000000080a00780c */ /* 0x000fe20001784270 */
[----:B------:R-:W-:Y:S01]  /*2910*/  BSSY B1, `(.L_x_50) ;  /* 0x0000007000017945 */ /* 0x000fe20003800000 */
[----:B------:R-:W-:Y:S01]  /*2920*/  FFMA R37, R37, R7, R32 ;  /* 0x0000000725257223 */ /* 0x000fe20000000020 */
[----:B---3--:R-:W-:-:S04]  /*2930*/  IADD3 R18, P2, R18, UR7, RZ ;  /* 0x0000000712127c10 */ /* 0x008fc8000ff5e0ff */
[----:B------:R3:W-:Y:S01]  /*2940*/  @P5 STG.E desc[UR14][R30.64], R37 ;  /* 0x000000251e005986 */ /* 0x0007e2000c10190e */
[----:B------:R-:W-:-:S05]  /*2950*/  IADD3.X R19, R19, UR8, RZ, P2, !PT ;  /* 0x0000000813137c10 */ /* 0x000fca00097fe4ff */
[----:B------:R-:W-:Y:S05]  /*2960*/  @!P4 BRA `(.L_x_51) ;  /* 0x000000000004c947 */ /* 0x000fea0003800000 */
[----:B------:R0:W5:Y:S02]  /*2970*/  LDG.E.LTC128B R61, desc[UR14][R18.64] ;  /* 0x0000000e123d7981 */ /* 0x000164000c1e1920 */
.L_x_51:
[----:B------:R-:W-:Y:S05]  /*2980*/  BSYNC B1 ;  /* 0x0000000000017941 */ /* 0x000fea0003800000 */
.L_x_50:
[----:B0-----:R-:W-:Y:S01]  /*2990*/  IADD3 R18, P5, R20, R14, RZ ;  /* 0x0000000e14127210 */ /* 0x001fe20007fbe0ff */
[----:B-----5:R-:W-:Y:S01]  /*29a0*/  FMUL R15, R61, R8 ;  /* 0x000000083d0f7220 */ /* 0x020fe20000400000 */
        /* <DEDUP_REMOVED lines=11> */
.L_x_53:
[----:B------:R-:W-:Y:S05]  /*2a60*/  BSYNC B1 ;  /* 0x0000000000017941 */ /* 0x000fea0003800000 */
.L_x_52:
[----:B0----5:R-:W-:Y:S01]  /*2a70*/  FMUL R18, R61, R8 ;  /* 0x000000083d127220 */ /* 0x021fe20000400000 */
[----:B----4-:R-:W-:Y:S01]  /*2a80*/  IMAD.X R33, R29, 0x1, R12, P5 ;  /* 0x000000011d217824 */ /* 0x010fe200028e060c */
        /* <DEDUP_REMOVED lines=9> */
.L_x_55:
[----:B------:R-:W-:Y:S05]  /*2b20*/  BSYNC B1 ;  /* 0x0000000000017941 */ /* 0x000fea0003800000 */
.L_x_54:
[----:B------:R-:W-:Y:S01]  /*2b30*/  ISETP.GT.AND P1, PT, R11, 0x21, PT ;  /* 0x000000210b00780c */ /* 0x000fe20003f24270 */
[----:B------:R-:W-:Y:S02]  /*2b40*/  IMAD.X R21, R25, 0x1, R13, P5 ;  /* 0x0000000119157824 */ /* 0x000fe400028e060d */
[----:B-----5:R-:W-:Y:S01]  /*2b50*/  FMUL R15, R61, R8 ;  /* 0x000000083d0f7220 */ /* 0x020fe20000400000 */
[----:B------:R-:W-:Y:S01]  /*2b60*/  BSSY B1, `(.L_x_56) ;  /* 0x0000009000017945 */ /* 0x000fe20003800000 */
[----:B------:R-:W-:Y:S02]  /*2b70*/  ISETP.GT.AND P5, PT, R10, RZ, P1 ;  /* 0x000000ff0a00720c */ /* 0x000fe40000fa4270 */
[----:B------:R-:W-:Y:S01]  /*2b80*/  FFMA R15, R40, R7, R15 ;  /* 0x00000007280f7223 */ /* 0x000fe2000000000f */
[----:B------:R-:W-:-:S04]  /*2b90*/  IADD3 R28, P6, R30, R63, RZ ;  /* 0x0000003f1e1c7210 */ /* 0x000fc80007fde0ff */
[----:B------:R0:W-:Y:S01]  /*2ba0*/  @P4 STG.E desc[UR14][R20.64], R15 ;  /* 0x0000000f14004986 */ /* 0x0001e2000c10190e */
[----:B--2---:R-:W-:-:S04]  /*2bb0*/  IADD3 R22, P4, R26, UR9, RZ ;  /* 0x000000091a167c10 */ /* 0x004fc8000ff9e0ff */
[----:B------:R-:W-:Y:S01]  /*2bc0*/  IADD3.X R23, R27, UR10, RZ, P4, !PT ;  /* 0x0000000a1b177c10 */ /* 0x000fe2000a7fe4ff */
[----:B------:R-:W-:Y:S08]  /*2bd0*/  @!P5 BRA `(.L_x_57) ;  /* 0x000000000004d947 */ /* 0x000ff00003800000 */
[----:B------:R2:W5:Y:S02]  /*2be0*/  LDG.E.LTC128B R61, desc[UR14][R22.64] ;  /* 0x0000000e163d7981 */ /* 0x000564000c1e1920 */
.L_x_57:
[----:B------:R-:W-:Y:S05]  /*2bf0*/  BSYNC B1 ;  /* 0x0000000000017941 */ /* 0x000fea0003800000 */
.L_x_56:
[----:B0----5:R-:W-:Y:S01]  /*2c00*/  FMUL R32, R61, R8 ;  /* 0x000000083d207220 */ /* 0x021fe20000400000 */
[----:B------:R-:W-:Y:S01]  /*2c10*/  IMAD.X R29, R31, 0x1, R13, P6 ;  /* 0x000000011f1d7824 */ /* 0x000fe200030e060d */
[----:B------:R-:W-:Y:S01]  /*2c20*/  ISETP.GT.AND P4, PT, R10, 0x8, P2 ;  /* 0x000000080a00780c */ /* 0x000fe20001784270 */
[----:B------:R-:W-:Y:S01]  /*2c30*/  BSSY B1, `(.L_x_58) ;  /* 0x0000007000017945 */ /* 0x000fe20003800000 */
[----:B------:R-:W-:Y:S01]  /*2c40*/  FFMA R41, R41, R7, R32 ;  /* 0x0000000729297223 */ /* 0x000fe20000000020 */
[----:B-1----:R-:W-:-:S04]  /*2c50*/  IADD3 R16, P2, R16, UR7, RZ ;  /* 0x0000000710107c10 */ /* 0x002fc8000ff5e0ff */
[----:B------:R0:W-:Y:S01]  /*2c60*/  @P5 STG.E desc[UR14][R28.64], R41 ;  /* 0x000000291c005986 */ /* 0x0001e2000c10190e */
[----:B------:R-:W-:-:S05]  /*2c70*/  IADD3.X R17, R17, UR8, RZ, P2, !PT ;  /* 0x0000000811117c10 */ /* 0x000fca00097fe4ff */
[----:B------:R-:W-:Y:S05]  /*2c80*/  @!P4 BRA `(.L_x_59) ;  /* 0x000000000004c947 */ /* 0x000fea0003800000 */
[----:B------:R1:W5:Y:S02]  /*2c90*/  LDG.E.LTC128B R61, desc[UR14][R16.64] ;  /* 0x0000000e103d7981 */ /* 0x000364000c1e1920 */
.L_x_59:
[----:B------:R-:W-:Y:S05]  /*2ca0*/  BSYNC B1 ;  /* 0x0000000000017941 */ /* 0x000fea0003800000 */
.L_x_58:
[----:B-1----:R-:W-:Y:S01]  /*2cb0*/  IADD3 R16, P5, R24, R14, RZ ;  /* 0x0000000e18107210 */ /* 0x002fe20007fbe0ff */
        /* <DEDUP_REMOVED lines=12> */
.L_x_61:
[----:B------:R-:W-:Y:S05]  /*2d80*/  BSYNC B1 ;  /* 0x0000000000017941 */ /* 0x000fea0003800000 */
.L_x_60:
[----:B-1---5:R-:W-:Y:S01]  /*2d90*/  FMUL R16, R61, R8 ;  /* 0x000000083d107220 */ /* 0x022fe20000400000 */
[----:B------:R-:W-:Y:S01]  /*2da0*/  IMAD.X R33, R31, 0x1, R12, P5 ;  /* 0x000000011f217824 */ /* 0x000fe200028e060c */
[----:B------:R-:W-:Y:S01]  /*2db0*/  ISETP.GT.AND P6, PT, R10, RZ, P2 ;  /* 0x000000ff0a00720c */ /* 0x000fe200017c4270 */
[----:B------:R-:W-:Y:S01]  /*2dc0*/  BSSY B1, `(.L_x_62) ;  /* 0x0000008000017945 */ /* 0x000fe20003800000 */
[----:B------:R-:W-:Y:S01]  /*2dd0*/  FFMA R43, R43, R7, R16 ;  /* 0x000000072b2b7223 */ /* 0x000fe20000000010 */
[----:B------:R-:W-:Y:S02]  /*2de0*/  IADD3 R16, P5, R18, UR9, RZ ;  /* 0x0000000912107c10 */ /* 0x000fe4000ffbe0ff */
[----:B0-----:R-:W-:Y:S02]  /*2df0*/  IADD3 R24, P4, R20, R63, RZ ;  /* 0x0000003f14187210 */ /* 0x001fe40007f9e0ff */
[----:B------:R0:W-:Y:S01]  /*2e00*/  @P1 STG.E desc[UR14][R32.64], R43 ;  /* 0x0000002b20001986 */ /* 0x0001e2000c10190e */
[----:B------:R-:W-:-:S05]  /*2e10*/  IADD3.X R17, R19, UR10, RZ, P5, !PT ;  /* 0x0000000a13117c10 */ /* 0x000fca000affe4ff */
[----:B------:R-:W-:Y:S05]  /*2e20*/  @!P6 BRA `(.L_x_63) ;  /* 0x000000000004e947 */ /* 0x000fea0003800000 */
[----:B------:R1:W5:Y:S02]  /*2e30*/  LDG.E.LTC128B R61, desc[UR14][R16.64] ;  /* 0x0000000e103d7981 */ /* 0x000364000c1e1920 */
.L_x_63:
[----:B------:R-:W-:Y:S05]  /*2e40*/  BSYNC B1 ;  /* 0x0000000000017941 */ /* 0x000fea0003800000 */
.L_x_62:
[----:B------:R-:W-:Y:S01]  /*2e50*/  ISETP.GT.AND P1, PT, R11, 0x29, PT ;  /* 0x000000290b00780c */ /* 0x000fe20003f24270 */
[----:B------:R-:W-:Y:S02]  /*2e60*/  IMAD.X R25, R21, 0x1, R13, P4 ;  /* 0x0000000115197824 */ /* 0x000fe400020e060d */
[----:B-----5:R-:W-:Y:S01]  /*2e70*/  FMUL R15, R61, R8 ;  /* 0x000000083d0f7220 */ /* 0x020fe20000400000 */
[----:B------:R-:W-:Y:S01]  /*2e80*/  BSSY B1, `(.L_x_64) ;  /* 0x0000009000017945 */ /* 0x000fe20003800000 */
[----:B------:R-:W-:Y:S02]  /*2e90*/  ISETP.GT.AND P4, PT, R10, RZ, P1 ;  /* 0x000000ff0a00720c */ /* 0x000fe40000f84270 */
[----:B------:R-:W-:Y:S01]  /*2ea0*/  FFMA R15, R44, R7, R15 ;  /* 0x000000072c0f7223 */ /* 0x000fe2000000000f */
[----:B---3--:R-:W-:-:S04]  /*2eb0*/  IADD3 R30, P5, R28, R63, RZ ;  /* 0x0000003f1c1e7210 */ /* 0x008fc80007fbe0ff */
[----:B------:R3:W-:Y:S01]  /*2ec0*/  @P6 STG.E desc[UR14][R24.64], R15 ;  /* 0x0000000f18006986 */ /* 0x0007e2000c10190e */
[----:B------:R-:W-:-:S04]  /*2ed0*/  IADD3 R26, P6, R22, UR9, RZ ;  /* 0x00000009161a7c10 */ /* 0x000fc8000ffde0ff */
[----:B------:R-:W-:Y:S01]  /*2ee0*/  IADD3.X R27, R23, UR10, RZ, P6, !PT ;  /* 0x0000000a171b7c10 */ /* 0x000fe2000b7fe4ff */
[----:B------:R-:W-:Y:S08]  /*2ef0*/  @!P4 BRA `(.L_x_65) ;  /* 0x000000000004c947 */ /* 0x000ff00003800000 */
[----:B------:R0:W5:Y:S02]  /*2f00*/  LDG.E.LTC128B R61, desc[UR14][R26.64] ;  /* 0x0000000e1a3d7981 */ /* 0x000164000c1e1920 */
.L_x_65:
[----:B------:R-:W-:Y:S05]  /*2f10*/  BSYNC B1 ;  /* 0x0000000000017941 */ /* 0x000fea0003800000 */
.L_x_64:
[----:B0----5:R-:W-:Y:S01]  /*2f20*/  FMUL R32, R61, R8 ;  /* 0x000000083d207220 */ /* 0x021fe20000400000 */
[----:B------:R-:W-:Y:S01]  /*2f30*/  IMAD.X R31, R29, 0x1, R13, P5 ;  /* 0x000000011d1f7824 */ /* 0x000fe200028e060d */
[----:B------:R-:W-:Y:S01]  /*2f40*/  ISETP.GT.AND P2, PT, R10, 0x8, P2 ;  /* 0x000000080a00780c */ /* 0x000fe20001744270 */
[----:B------:R-:W-:Y:S01]  /*2f50*/  BSSY B1, `(.L_x_66) ;  /* 0x0000007000017945 */ /* 0x000fe20003800000 */
[----:B------:R-:W-:Y:S01]  /*2f60*/  FFMA R45, R45, R7, R32 ;  /* 0x000000072d2d7223 */ /* 0x000fe20000000020 */
[----:B----4-:R-:W-:-:S04]  /*2f70*/  IADD3 R18, P5, R18, UR7, RZ ;  /* 0x0000000712127c10 */ /* 0x010fc8000ffbe0ff */
[----:B------:R0:W-:Y:S01]  /*2f80*/  @P4 STG.E desc[UR14][R30.64], R45 ;  /* 0x0000002d1e004986 */ /* 0x0001e2000c10190e */
[----:B------:R-:W-:-:S05]  /*2f90*/  IADD3.X R19, R19, UR8, RZ, P5, !PT ;  /* 0x0000000813137c10 */ /* 0x000fca000affe4ff */
[----:B------:R-:W-:Y:S05]  /*2fa0*/  @!P2 BRA `(.L_x_67) ;  /* 0x000000000004a947 */ /* 0x000fea0003800000 */
[----:B------:R4:W5:Y:S02]  /*2fb0*/  LDG.E.LTC128B R61, desc[UR14][R18.64] ;  /* 0x0000000e123d7981 */ /* 0x000964000c1e1920 */
.L_x_67:
[----:B------:R-:W-:Y:S05]  /*2fc0*/  BSYNC B1 ;  /* 0x0000000000017941 */ /* 0x000fea0003800000 */
.L_x_66:
[----:B----4-:R-:W-:Y:S01]  /*2fd0*/  IADD3 R18, P5, R20, R14, RZ ;  /* 0x0000000e14127210 */ /* 0x010fe20007fbe0ff */
[----:B---3-5:R-:W-:Y:S01]  /*2fe0*/  FMUL R15, R61, R8 ;  /* 0x000000083d0f7220 */ /* 0x028fe20000400000 */
        /* <DEDUP_REMOVED lines=11> */
.L_x_69:
[----:B------:R-:W-:Y:S05]  /*30a0*/  BSYNC B1 ;  /* 0x0000000000017941 */ /* 0x000fea0003800000 */
.L_x_68:
[----:B---3-5:R-:W-:Y:S01]  /*30b0*/  FMUL R18, R61, R8 ;  /* 0x000000083d127220 */ /* 0x028fe20000400000 */
[----:B------:R-:W-:Y:S01]  /*30c0*/  IMAD.X R33, R29, 0x1, R12, P5 ;  /* 0x000000011d217824 */ /* 0x000fe200028e060c */
[----:B------:R-:W-:Y:S01]  /*30d0*/  ISETP.GT.AND P6, PT, R10, RZ, P4 ;  /* 0x000000ff0a00720c */ /* 0x000fe200027c4270 */
[----:B------:R-:W-:Y:S01]  /*30e0*/  BSSY B1, `(.L_x_70) ;  /* 0x0000008000017945 */ /* 0x000fe20003800000 */
[----:B------:R-:W-:Y:S01]  /*30f0*/  FFMA R47, R47, R7, R18 ;  /* 0x000000072f2f7223 */ /* 0x000fe20000000012 */
[----:B------:R-:W-:Y:S02]  /*3100*/  IADD3 R18, P2, R16, UR9, RZ ;  /* 0x0000000910127c10 */ /* 0x000fe4000ff5e0ff */
[----:B----4-:R-:W-:Y:S02]  /*3110*/  IADD3 R20, P5, R24, R63, RZ ;  /* 0x0000003f18147210 */ /* 0x010fe40007fbe0ff */
[----:B------:R3:W-:Y:S01]  /*3120*/  @P1 STG.E desc[UR14][R32.64], R47 ;  /* 0x0000002f20001986 */ /* 0x0007e2000c10190e */
[----:B------:R-:W-:-:S05]  /*3130*/  IADD3.X R19, R17, UR10, RZ, P2, !PT ;  /* 0x0000000a11137c10 */ /* 0x000fca00097fe4ff */
[----:B------:R-:W-:Y:S05]  /*3140*/  @!P6 BRA `(.L_x_71) ;  /* 0x000000000004e947 */ /* 0x000fea0003800000 */
[----:B------:R4:W5:Y:S02]  /*3150*/  LDG.E.LTC128B R61, desc[UR14][R18.64] ;  /* 0x0000000e123d7981 */ /* 0x000964000c1e1920 */
.L_x_71:
[----:B------:R-:W-:Y:S05]  /*3160*/  BSYNC B1 ;  /* 0x0000000000017941 */ /* 0x000fea0003800000 */
.L_x_70:
[----:B------:R-:W-:Y:S01]  /*3170*/  ISETP.GT.AND P2, PT, R11, 0x31, PT ;  /* 0x000000310b00780c */ /* 0x000fe20003f44270 */
[----:B-----5:R-:W-:Y:S01]  /*3180*/  FMUL R15, R61, R8 ;  /* 0x000000083d0f7220 */ /* 0x020fe20000400000 */
[----:B------:R-:W-:Y:S01]  /*3190*/  IMAD.X R21, R25, 0x1, R13, P5 ;  /* 0x0000000119157824 */ /* 0x000fe200028e060d */
[----:B------:R-:W-:Y:S01]  /*31a0*/  BSSY B1, `(.L_x_72) ;  /* 0x0000009000017945 */ /* 0x000fe20003800000 */
[----:B------:R-:W-:Y:S01]  /*31b0*/  ISETP.GT.AND P1, PT, R10, RZ, P2 ;  /* 0x000000ff0a00720c */ /* 0x000fe20001724270 */
[----:B------:R-:W-:Y:S01]  /*31c0*/  FFMA R15, R48, R7, R15 ;  /* 0x00000007300f7223 */ /* 0x000fe2000000000f */
[----:B------:R-:W-:-:S04]  /*31d0*/  IADD3 R28, P5, R30, R63, RZ ;  /* 0x0000003f1e1c7210 */ /* 0x000fc80007fbe0ff */
[----:B------:R0:W-:Y:S01]  /*31e0*/  @P6 STG.E desc[UR14][R20.64], R15 ;  /* 0x0000000f14006986 */ /* 0x0001e2000c10190e */
[----:B--2---:R-:W-:-:S04]  /*31f0*/  IADD3 R22, P6, R26, UR9, RZ ;  /* 0x000000091a167c10 */ /* 0x004fc8000ffde0ff */
[----:B------:R-:W-:Y:S02]  /*3200*/  IADD3.X R23, R27, UR10, RZ, P6, !PT ;  /* 0x0000000a1b177c10 */ /* 0x000fe4000b7fe4ff */
[----:B------:R-:W-:Y:S07]  /*3210*/  @!P1 BRA `(.L_x_73) ;  /* 0x0000000000049947 */ /* 0x000fee0003800000 */
[----:B------:R2:W5:Y:S02]  /*3220*/  LDG.E.LTC128B R61, desc[UR14][R22.64] ;  /* 0x0000000e163d7981 */ /* 0x000564000c1e1920 */
.L_x_73:
[----:B------:R-:W-:Y:S05]  /*3230*/  BSYNC B1 ;  /* 0x0000000000017941 */ /* 0x000fea0003800000 */
.L_x_72:
[----:B---3-5:R-:W-:Y:S01]  /*3240*/  FMUL R32, R61, R8 ;  /* 0x000000083d207220 */ /* 0x028fe20000400000 */
        /* <DEDUP_REMOVED lines=9> */
.L_x_75:
[----:B------:R-:W-:Y:S05]  /*32e0*/  BSYNC B1 ;  /* 0x0000000000017941 */ /* 0x000fea0003800000 */
.L_x_74:
[----:B---3--:R-:W-:Y:S01]  /*32f0*/  IADD3 R16, P5, R24, R14, RZ ;  /* 0x0000000e18107210 */ /* 0x008fe20007fbe0ff */
[----:B0----5:R-:W-:Y:S01]  /*3300*/  FMUL R15, R61, R8 ;  /* 0x000000083d0f7220 */ /* 0x021fe20000400000 */
        /* <DEDUP_REMOVED lines=11> */
.L_x_77:
[----:B------:R-:W-:Y:S05]  /*33c0*/  BSYNC B1 ;  /* 0x0000000000017941 */ /* 0x000fea0003800000 */
.L_x_76:
[----:B0----5:R-:W-:Y:S01]  /*33d0*/  FMUL R16, R61, R8 ;  /* 0x000000083d107220 */ /* 0x021fe20000400000 */
[----:B------:R-:W-:Y:S01]  /*33e0*/  IMAD.X R33, R31, 0x1, R12, P5 ;  /* 0x000000011f217824 */ /* 0x000fe200028e060c */
[----:B------:R-:W-:Y:S01]  /*33f0*/  ISETP.GT.AND P6, PT, R10, RZ, P1 ;  /* 0x000000ff0a00720c */ /* 0x000fe20000fc4270 */
[----:B------:R-:W-:Y:S01]  /*3400*/  BSSY B1, `(.L_x_78) ;  /* 0x0000008000017945 */ /* 0x000fe20003800000 */
[----:B------:R-:W-:Y:S01]  /*3410*/  FFMA R51, R51, R7, R16 ;  /* 0x0000000733337223 */ /* 0x000fe20000000010 */
[----:B---3--:R-:W-:-:S04]  /*3420*/  IADD3 R24, P4, R20, R63, RZ ;  /* 0x0000003f14187210 */ /* 0x008fc80007f9e0ff */
[----:B------:R0:W-:Y:S06]  /*3430*/  @P2 STG.E desc[UR14][R32.64], R51 ;  /* 0x0000003320002986 */ /* 0x0001ec000c10190e */
[----:B------:R-:W-:Y:S05]  /*3440*/  @!P6 BRA `(.L_x_79) ;  /* 0x00000000000ce947 */ /* 0x000fea0003800000 */
[----:B------:R-:W-:-:S04]  /*3450*/  IADD3 R16, P2, R18, UR9, RZ ;  /* 0x0000000912107c10 */ /* 0x000fc8000ff5e0ff */
[----:B------:R-:W-:-:S05]  /*3460*/  IADD3.X R17, R19, UR10, RZ, P2, !PT ;  /* 0x0000000a13117c10 */ /* 0x000fca00097fe4ff */
[----:B------:R3:W5:Y:S04]  /*3470*/  LDG.E.LTC128B R61, desc[UR14][R16.64] ;  /* 0x0000000e103d7981 */ /* 0x000768000c1e1920 */
.L_x_79:
[----:B------:R-:W-:Y:S05]  /*3480*/  BSYNC B1 ;  /* 0x0000000000017941 */ /* 0x000fea0003800000 */
.L_x_78:
        /* <DEDUP_REMOVED lines=8> */
[----:B---3--:R-:W-:-:S04]  /*3510*/  IADD3 R16, P6, R22, UR9, RZ ;  /* 0x0000000916107c10 */ /* 0x008fc8000ffde0ff */
[----:B------:R-:W-:Y:S02]  /*3520*/  IADD3.X R17, R23, UR10, RZ, P6, !PT ;  /* 0x0000000a17117c10 */ /* 0x000fe4000b7fe4ff */
[----:B------:R-:W-:Y:S07]  /*3530*/  @!P5 BRA `(.L_x_81) ;  /* 0x000000000004d947 */ /* 0x000fee0003800000 */
[----:B------:R3:W5:Y:S02]  /*3540*/  LDG.E.LTC128B R61, desc[UR14][R16.64] ;  /* 0x0000000e103d7981 */ /* 0x000764000c1e1920 */
.L_x_81:
[----:B------:R-:W-:Y:S05]  /*3550*/  BSYNC B1 ;  /* 0x0000000000017941 */ /* 0x000fea0003800000 */
.L_x_80:
[----:B---3-5:R-:W-:Y:S01]  /*3560*/  FMUL R16, R61, R8 ;  /* 0x000000083d107220 */ /* 0x028fe20000400000 */
[----:B------:R-:W-:Y:S01]  /*3570*/  IMAD.X R27, R29, 0x1, R13, P4 ;  /* 0x000000011d1b7824 */ /* 0x000fe200020e060d */
[----:B------:R-:W-:Y:S01]  /*3580*/  ISETP.GT.AND P1, PT, R10, 0x8, P1 ;  /* 0x000000080a00780c */ /* 0x000fe20000f24270 */
        /* <DEDUP_REMOVED lines=8> */
.L_x_83:
[----:B------:R-:W-:Y:S05]  /*3610*/  BSYNC B1 ;  /* 0x0000000000017941 */ /* 0x000fea0003800000 */
.L_x_82:
[----:B------:R-:W-:Y:S01]  /*3620*/  ISETP.GT.AND P2, PT, R10, 0x8, P2 ;  /* 0x000000080a00780c */ /* 0x000fe20001744270 */
[----:B-----5:R-:W-:Y:S01]  /*3630*/  FMUL R11, R61, R8 ;  /* 0x000000083d0b7220 */ /* 0x020fe20000400000 */
[----:B------:R-:W-:Y:S01]  /*3640*/  IMAD.X R25, R21, 0x1, R12, P6 ;  /* 0x0000000115197824 */ /* 0x000fe200030e060c */
[----:B------:R-:W-:Y:S02]  /*3650*/  BSSY B1, `(.L_x_84) ;  /* 0x0000007000017945 */ /* 0x000fe40003800000 */
[----:B------:R-:W-:-:S05]  /*3660*/  FFMA R13, R54, R7, R11 ;  /* 0x00000007360d7223 */ /* 0x000fca000000000b */
[----:B------:R0:W-:Y:S01]  /*3670*/  @P1 STG.E desc[UR14][R24.64], R13 ;  /* 0x0000000d18001986 */ /* 0x0001e2000c10190e */
[----:B------:R-:W-:-:S04]  /*3680*/  IADD3 R10, P1, R22, UR7, RZ ;  /* 0x00000007160a7c10 */ /* 0x000fc8000ff3e0ff */
[----:B------:R-:W-:Y:S01]  /*3690*/  IADD3.X R11, R23, UR8, RZ, P1, !PT ;  /* 0x00000008170b7c10 */ /* 0x000fe20008ffe4ff */
[----:B------:R-:W-:Y:S08]  /*36a0*/  @!P2 BRA `(.L_x_85) ;  /* 0x000000000004a947 */ /* 0x000ff00003800000 */
[----:B------:R0:W5:Y:S02]  /*36b0*/  LDG.E.LTC128B R61, desc[UR14][R10.64] ;  /* 0x0000000e0a3d7981 */ /* 0x000164000c1e1920 */
.L_x_85:
[----:B------:R-:W-:Y:S05]  /*36c0*/  BSYNC B1 ;  /* 0x0000000000017941 */ /* 0x000fea0003800000 */
.L_x_84:
[----:B------:R-:W-:Y:S05]  /*36d0*/  @!P2 BRA `(.L_x_86) ;  /* 0x0000000800d4a947 */ /* 0x000fea0003800000 */
[----:B------:R-:W-:Y:S01]  /*36e0*/  IADD3 R14, P1, R28, R14, RZ ;  /* 0x0000000e1c0e7210 */ /* 0x000fe20007f3e0ff */
[----:B0----5:R-:W-:-:S04]  /*36f0*/  FMUL R10, R61, R8 ;  /* 0x000000083d0a7220 */ /* 0x021fc80000400000 */
[----:B------:R-:W-:Y:S02]  /*3700*/  IMAD.X R15, R29, 0x1, R12, P1 ;  /* 0x000000011d0f7824 */ /* 0x000fe400008e060c */
[----:B------:R-:W-:-:S05]  /*3710*/  FFMA R55, R55, R7, R10 ;  /* 0x0000000737377223 */ /* 0x000fca000000000a */
[----:B------:R0:W-:Y:S01]  /*3720*/  STG.E desc[UR14][R14.64], R55 ;  /* 0x000000370e007986 */ /* 0x0001e2000c10190e */
[----:B------:R-:W-:Y:S05]  /*3730*/  BRA `(.L_x_86) ;  /* 0x0000000800bc7947 */ /* 0x000fea0003800000 */
.L_x_27:
[----:B------:R-:W-:Y:S01]  /*3740*/  ISETP.GT.AND P5, PT, R11, 0x1, PT ;  /* 0x000000010b00780c */ /* 0x000fe20003fa4270 */
[----:B------:R-:W-:Y:S01]  /*3750*/  ULDC.64 UR8, c[0x0][0x6c0] ;  /* 0x0001b00000087ab9 */ /* 0x000fe20000000a00 */
[----:B------:R-:W-:Y:S01]  /*3760*/  ISETP.GT.AND P1, PT, R10, 0x8, P1 ;  /* 0x000000080a00780c */ /* 0x000fe20000f24270 */
[-C--:B--2---:R-:W-:Y:S01]  /*3770*/  FMUL R17, R24, R7.reuse ;  /* 0x0000000718117220 */ /* 0x084fe20000400000 */
[----:B------:R-:W-:Y:S01]  /*3780*/  LEA R12, P6, R58, UR8, 0x2 ;  /* 0x000000083a0c7c11 */ /* 0x000fe2000f8c10ff */
[-C--:B------:R-:W-:Y:S01]  /*3790*/  FMUL R25, R25, R7.reuse ;  /* 0x0000000719197220 */ /* 0x080fe20000400000 */
[----:B------:R-:W-:Y:S01]  /*37a0*/  ISETP.GT.AND P2, PT, R10, RZ, P5 ;  /* 0x000000ff0a00720c */ /* 0x000fe20002f44270 */
[-C--:B------:R-:W-:Y:S01]  /*37b0*/  FMUL R21, R26, R7.reuse ;  /* 0x000000071a157220 */ /* 0x080fe20000400000 */
[----:B------:R-:W-:Y:S01]  /*37c0*/  LEA.HI.X R13, R58, UR9, R23, 0x2, P6 ;  /* 0x000000093a0d7c11 */ /* 0x000fe2000b0f1417 */
[C---:B------:R-:W-:Y:S01]  /*37d0*/  IMAD.SHL.U32 R57, R66.reuse, 0x20, RZ ;  /* 0x0000002042397824 */ /* 0x040fe200078e00ff */
[-C--:B------:R-:W-:Y:S01]  /*37e0*/  LEA R14, P6, R66, R12.reuse, 0x2 ;  /* 0x0000000c420e7211 */ /* 0x080fe200078c10ff */
[----:B------:R-:W-:Y:S01]  /*37f0*/  FMUL R27, R27, R7 ;  /* 0x000000071b1b7220 */ /* 0x000fe20000400000 */
[----:B------:R-:W-:Y:S01]  /*3800*/  ISETP.GT.AND P5, PT, R10, 0x8, P5 ;  /* 0x000000080a00780c */ /* 0x000fe20002fa4270 */
[----:B------:R0:W-:Y:S01]  /*3810*/  @P4 STG.E desc[UR14][R12.64], R17 ;  /* 0x000000110c004986 */ /* 0x0001e2000c10190e */
[--C-:B------:R-:W-:Y:S01]  /*3820*/  LEA.HI.X R15, R66, R13, R67.reuse, 0x2, P6 ;  /* 0x0000000d420f7211 */ /* 0x100fe200030f1443 */
[-C--:B------:R-:W-:Y:S01]  /*3830*/  FMUL R23, R28, R7.reuse ;  /* 0x000000071c177220 */ /* 0x080fe20000400000 */
[----:B------:R-:W-:Y:S01]  /*3840*/  ISETP.GT.AND P4, PT, R11, 0x8, PT ;  /* 0x000000080b00780c */ /* 0x000fe20003f84270 */
[-C--:B------:R-:W-:Y:S01]  /*3850*/  FMUL R29, R29, R7.reuse ;  /* 0x000000071d1d7220 */ /* 0x080fe20000400000 */
[----:B------:R-:W-:Y:S01]  /*3860*/  SHF.L.U64.HI R67, R66, 0x5, R67 ;  /* 0x0000000542437819 */ /* 0x000fe20000010243 */
[----:B------:R1:W-:Y:S01]  /*3870*/  @P2 STG.E desc[UR14][R14.64], R25 ;  /* 0x000000190e002986 */ /* 0x0003e2000c10190e */
[C---:B------:R-:W-:Y:S01]  /*3880*/  ISETP.GT.AND P6, PT, R10.reuse, RZ, P4 ;  /* 0x000000ff0a00720c */ /* 0x040fe200027c4270 */
[-C--:B------:R-:W-:Y:S01]  /*3890*/  FMUL R31, R31, R7.reuse ;  /* 0x000000071f1f7220 */ /* 0x080fe20000400000 */
[----:B------:R-:W-:Y:S01]  /*38a0*/  ISETP.GT.AND P2, PT, R11, 0x9, PT ;  /* 0x000000090b00780c */ /* 0x000fe20003f44270 */
[----:B------:R2:W-:Y:S01]  /*38b0*/  @P1 STG.E desc[UR14][R12.64+0x20], R21 ;  /* 0x000020150c001986 */ /* 0x0005e2000c10190e */
[----:B------:R-:W-:Y:S01]  /*38c0*/  IADD3 R16, P1, R57, R12, RZ ;  /* 0x0000000c39107210 */ /* 0x000fe20007f3e0ff */
[-C--:B------:R-:W-:Y:S01]  /*38d0*/  FMUL R33, R33, R7.reuse ;  /* 0x0000000721217220 */ /* 0x080fe20000400000 */
[C---:B------:R-:W-:Y:S01]  /*38e0*/  ISETP.GT.AND P4, PT, R10.reuse, 0x8, P4 ;  /* 0x000000080a00780c */ /* 0x040fe20002784270 */
[----:B------:R3:W-:Y:S01]  /*38f0*/  @P5 STG.E desc[UR14][R14.64+0x20], R27 ;  /* 0x0000201b0e005986 */ /* 0x0007e2000c10190e */
[----:B------:R-:W-:Y:S01]  /*3900*/  IADD3 R18, P5, R57, R14, RZ ;  /* 0x0000000e39127210 */ /* 0x000fe20007fbe0ff */
[C---:B0-----:R-:W-:Y:S01]  /*3910*/  IMAD.X R17, R67.reuse, 0x1, R13, P1 ;  /* 0x0000000143117824 */ /* 0x041fe200008e060d */
[----:B------:R-:W-:Y:S01]  /*3920*/  ISETP.GT.AND P1, PT, R10, RZ, P2 ;  /* 0x000000ff0a00720c */ /* 0x000fe20001724270 */
[-C--:B-1----:R-:W-:Y:S01]  /*3930*/  FMUL R25, R30, R7.reuse ;  /* 0x000000071e197220 */ /* 0x082fe20000400000 */
[----:B------:R-:W-:Y:S01]  /*3940*/  ISETP.GT.AND P2, PT, R10, 0x8, P2 ;  /* 0x000000080a00780c */ /* 0x000fe20001744270 */
[----:B------:R-:W-:Y:S01]  /*3950*/  IMAD.X R19, R67, 0x1, R15, P5 ;  /* 0x0000000143137824 */ /* 0x000fe200028e060f */
[----:B------:R0:W-:Y:S01]  /*3960*/  @P6 STG.E desc[UR14][R16.64], R23 ;  /* 0x0000001710006986 */ /* 0x0001e2000c10190e */
[----:B------:R-:W-:Y:S01]  /*3970*/  IADD3 R59, P6, R57, 0x20, RZ ;  /* 0x00000020393b7810 */ /* 0x000fe20007fde0ff */
[-C--:B------:R-:W-:Y:S01]  /*3980*/  FMUL R35, R35, R7.reuse ;  /* 0x0000000723237220 */ /* 0x080fe20000400000 */
[-C--:B------:R-:W-:Y:S01]  /*3990*/  FMUL R37, R37, R7.reuse ;  /* 0x0000000725257220 */ /* 0x080fe20000400000 */
[-C--:B------:R-:W-:Y:S01]  /*39a0*/  FMUL R39, R39, R7.reuse ;  /* 0x0000000727277220 */ /* 0x080fe20000400000 */
[----:B--2---:R-:W-:Y:S01]  /*39b0*/  IADD3 R12, P5, R59, R12, RZ ;  /* 0x0000000c3b0c7210 */ /* 0x004fe20007fbe0ff */
[----:B------:R-:W-:Y:S01]  /*39c0*/  IMAD.X R61, RZ, RZ, R67, P6 ;  /* 0x000000ffff3d7224 */ /* 0x000fe200030e0643 */
[----:B------:R-:W-:Y:S01]  /*39d0*/  IADD3 R20, P6, R57, R16, RZ ;  /* 0x0000001039147210 */ /* 0x000fe20007fde0ff */
[-C--:B---3--:R-:W-:Y:S01]  /*39e0*/  FMUL R27, R32, R7.reuse ;  /* 0x00000007201b7220 */ /* 0x088fe20000400000 */
[----:B------:R-:W-:Y:S01]  /*39f0*/  @P1 STG.E desc[UR14][R18.64], R29 ;  /* 0x0000001d12001986 */ /* 0x000fe2000c10190e */
[----:B------:R-:W-:Y:S01]  /*3a00*/  IMAD.X R13, R61, 0x1, R13, P5 ;  /* 0x000000013d0d7824 */ /* 0x000fe200028e060d */
[----:B------:R-:W-:Y:S01]  /*3a10*/  IADD3 R14, P5, R59, R14, RZ ;  /* 0x0000000e3b0e7210 */ /* 0x000fe20007fbe0ff */
[----:B------:R-:W-:Y:S01]  /*3a20*/  IMAD.X R21, R67, 0x1, R17, P6 ;  /* 0x0000000143157824 */ /* 0x000fe200030e0611 */
[----:B------:R-:W-:Y:S01]  /*3a30*/  ISETP.GT.AND P1, PT, R11, 0x10, PT ;  /* 0x000000100b00780c */ /* 0x000fe20003f24270 */
[-C--:B------:R-:W-:Y:S01]  /*3a40*/  FMUL R41, R41, R7.reuse ;  /* 0x0000000729297220 */ /* 0x080fe20000400000 */
[----:B------:R1:W-:Y:S01]  /*3a50*/  @P4 STG.E desc[UR14][R12.64], R25 ;  /* 0x000000190c004986 */ /* 0x0003e2000c10190e */
[----:B------:R-:W-:Y:S01]  /*3a60*/  IMAD.X R15, R61, 0x1, R15, P5 ;  /* 0x000000013d0f7824 */ /* 0x000fe200028e060f */
[C---:B------:R-:W-:Y:S01]  /*3a70*/  ISETP.GT.AND P5, PT, R10.reuse, RZ, P1 ;  /* 0x000000ff0a00720c */ /* 0x040fe20000fa4270 */
[-C--:B------:R-:W-:Y:S01]  /*3a80*/  FMUL R43, R43, R7.reuse ;  /* 0x000000072b2b7220 */ /* 0x080fe20000400000 */
[----:B------:R-:W-:Y:S01]  /*3a90*/  ISETP.GT.AND P4, PT, R11, 0x11, PT ;  /* 0x000000110b00780c */ /* 0x000fe20003f84270 */
[-C--:B------:R-:W-:Y:S01]  /*3aa0*/  FMUL R45, R45, R7.reuse ;  /* 0x000000072d2d7220 */ /* 0x080fe20000400000 */
[----:B------:R2:W-:Y:S01]  /*3ab0*/  @P2 STG.E desc[UR14][R14.64], R31 ;  /* 0x0000001f0e002986 */ /* 0x0005e2000c10190e */
[----:B------:R-:W-:Y:S01]  /*3ac0*/  IADD3 R22, P6, R57, R18, RZ ;  /* 0x0000001239167210 */ /* 0x000fe20007fde0ff */
[-C--:B------:R-:W-:Y:S01]  /*3ad0*/  FMUL R47, R47, R7.reuse ;  /* 0x000000072f2f7220 */ /* 0x080fe20000400000 */
[C---:B------:R-:W-:Y:S01]  /*3ae0*/  ISETP.GT.AND P2, PT, R10.reuse, RZ, P4 ;  /* 0x000000ff0a00720c */ /* 0x040fe20002744270 */
[-C--:B------:R-:W-:Y:S01]  /*3af0*/  FMUL R49, R49, R7.reuse ;  /* 0x0000000731317220 */ /* 0x080fe20000400000 */
[C---:B------:R-:W-:Y:S01]  /*3b00*/  ISETP.GT.AND P1, PT, R10.reuse, 0x8, P1 ;  /* 0x000000080a00780c */ /* 0x040fe20000f24270 */
[----:B0-----:R-:W-:Y:S01]  /*3b10*/  IMAD.X R23, R67, 0x1, R19, P6 ;  /* 0x0000000143177824 */ /* 0x001fe200030e0613 */
[----:B------:R-:W-:Y:S01]  /*3b20*/  ISETP.GT.AND P4, PT, R10, 0x8, P4 ;  /* 0x000000080a00780c */ /* 0x000fe20002784270 */
[-C--:B-1----:R-:W-:Y:S01]  /*3b30*/  FMUL R25, R34, R7.reuse ;  /* 0x0000000722197220 */ /* 0x082fe20000400000 */
[----:B------:R0:W-:Y:S01]  /*3b40*/  @P5 STG.E desc[UR14][R20.64], R27 ;  /* 0x0000001b14005986 */ /* 0x0001e2000c10190e */
[----:B------:R-:W-:Y:S01]  /*3b50*/  IADD3 R12, P5, R59, R16, RZ ;  /* 0x000000103b0c7210 */ /* 0x000fe20007fbe0ff */
[-C--:B------:R-:W-:Y:S01]  /*3b60*/  FMUL R51, R51, R7.reuse ;  /* 0x0000000733337220 */ /* 0x080fe20000400000 */
[----:B------:R-:W-:Y:S01]  /*3b70*/  IADD3 R16, P6, R57, R20, RZ ;  /* 0x0000001439107210 */ /* 0x000fe20007fde0ff */
[-C--:B------:R-:W-:Y:S01]  /*3b80*/  FMUL R53, R53, R7.reuse ;  /* 0x0000000735357220 */ /* 0x080fe20000400000 */
[-C--:B------:R-:W-:Y:S01]  /*3b90*/  FMUL R55, R55, R7.reuse ;  /* 0x0000000737377220 */ /* 0x080fe20000400000 */
[----:B------:R-:W-:Y:S01]  /*3ba0*/  IMAD.X R13, R61, 0x1, R17, P5 ;  /* 0x000000013d0d7824 */ /* 0x000fe200028e0611 */
[----:B--2---:R-:W-:Y:S01]  /*3bb0*/  IADD3 R14, P5, R59, R18, RZ ;  /* 0x000000123b0e7210 */ /* 0x004fe20007fbe0ff */
[----:B------:R-:W-:Y:S01]  /*3bc0*/  @P2 STG.E desc[UR14][R22.64], R33 ;  /* 0x0000002116002986 */ /* 0x000fe2000c10190e */
[----:B------:R-:W-:Y:S01]  /*3bd0*/  ISETP.GT.AND P2, PT, R11, 0x18, PT ;  /* 0x000000180b00780c */ /* 0x000fe20003f44270 */
[----:B------:R-:W-:Y:S01]  /*3be0*/  IMAD.X R17, R67, 0x1, R21, P6 ;  /* 0x0000000143117824 */ /* 0x000fe200030e0615 */
[----:B------:R-:W-:Y:S01]  /*3bf0*/  IADD3 R18, P6, R57, R22, RZ ;  /* 0x0000001639127210 */ /* 0x000fe20007fde0ff */
[----:B------:R-:W-:Y:S01]  /*3c00*/  IMAD.X R15, R61, 0x1, R19, P5 ;  /* 0x000000013d0f7824 */ /* 0x000fe200028e0613 */
[----:B------:R-:W-:Y:S01]  /*3c10*/  ISETP.GT.AND P5, PT, R10, RZ, P2 ;  /* 0x000000ff0a00720c */ /* 0x000fe200017a4270 */
[----:B------:R1:W-:Y:S01]  /*3c20*/  @P1 STG.E desc[UR14][R12.64], R25 ;  /* 0x000000190c001986 */ /* 0x0003e2000c10190e */
[----:B------:R-:W-:Y:S01]  /*3c30*/  ISETP.GT.AND P1, PT, R11, 0x19, PT ;  /* 0x000000190b00780c */ /* 0x000fe20003f24270 */
[----:B0-----:R-:W-:Y:S01]  /*3c40*/  FMUL R27, R36, R7 ;  /* 0x00000007241b7220 */ /* 0x001fe20000400000 */
[C---:B------:R-:W-:Y:S01]  /*3c50*/  ISETP.GT.AND P2, PT, R10.reuse, 0x8, P2 ;  /* 0x000000080a00780c */ /* 0x040fe20001744270 */
[----:B------:R0:W-:Y:S01]  /*3c60*/  @P4 STG.E desc[UR14][R14.64], R35 ;  /* 0x000000230e004986 */ /* 0x0001e2000c10190e */
[C---:B------:R-:W-:Y:S01]  /*3c70*/  ISETP.GT.AND P4, PT, R10.reuse, RZ, P1 ;  /* 0x000000ff0a00720c */ /* 0x040fe20000f84270 */
[----:B------:R-:W-:Y:S01]  /*3c80*/  IMAD.X R19, R67, 0x1, R23, P6 ;  /* 0x0000000143137824 */ /* 0x000fe200030e0617 */
[----:B------:R-:W-:-:S05]  /*3c90*/  ISETP.GT.AND P1, PT, R10, 0x8, P1 ;  /* 0x000000080a00780c */ /* 0x000fca0000f24270 */
[----:B------:R2:W-:Y:S01]  /*3ca0*/  @P5 STG.E desc[UR14][R16.64], R27 ;  /* 0x0000001b10005986 */ /* 0x0005e2000c10190e */
[----:B-1----:R-:W-:Y:S01]  /*3cb0*/  IADD3 R12, P5, R59, R20, RZ ;  /* 0x000000143b0c7210 */ /* 0x002fe20007fbe0ff */
[----:B------:R-:W-:Y:S01]  /*3cc0*/  FMUL R25, R38, R7 ;  /* 0x0000000726197220 */ /* 0x000fe20000400000 */
[----:B------:R-:W-:-:S03]  /*3cd0*/  IADD3 R20, P6, R57, R16, RZ ;  /* 0x0000001039147210 */ /* 0x000fc60007fde0ff */
[----:B------:R-:W-:Y:S01]  /*3ce0*/  IMAD.X R13, R61, 0x1, R21, P5 ;  /* 0x000000013d0d7824 */ /* 0x000fe200028e0615 */
[----:B0-----:R-:W-:Y:S01]  /*3cf0*/  IADD3 R14, P5, R59, R22, RZ ;  /* 0x000000163b0e7210 */ /* 0x001fe20007fbe0ff */
        /* <DEDUP_REMOVED lines=8> */
[----:B--2---:R-:W-:Y:S01]  /*3d80*/  FMUL R27, R40, R7 ;  /* 0x00000007281b7220 */ /* 0x004fe20000400000 */
[C---:B------:R-:W-:Y:S01]  /*3d90*/  ISETP.GT.AND P4, PT, R10.reuse, 0x8, P4 ;  /* 0x000000080a00780c */ /* 0x040fe20002784270 */
[----:B------:R1:W-:Y:S01]  /*3da0*/  @P1 STG.E desc[UR14][R14.64], R39 ;  /* 0x000000270e001986 */ /* 0x0003e2000c10190e */
[C---:B------:R-:W-:Y:S01]  /*3db0*/  ISETP.GT.AND P1, PT, R10.reuse, RZ, P2 ;  /* 0x000000ff0a00720c */ /* 0x040fe20001724270 */
[----:B------:R-:W-:Y:S01]  /*3dc0*/  IMAD.X R23, R67, 0x1, R19, P6 ;  /* 0x0000000143177824 */ /* 0x000fe200030e0613 */
[----:B------:R-:W-:-:S05]  /*3dd0*/  ISETP.GT.AND P2, PT, R10, 0x8, P2 ;  /* 0x000000080a00780c */ /* 0x000fca0001744270 */
[----:B------:R2:W-:Y:S01]  /*3de0*/  @P5 STG.E desc[UR14][R20.64], R27 ;  /* 0x0000001b14005986 */ /* 0x0005e2000c10190e */
[----:B0-----:R-:W-:Y:S01]  /*3df0*/  IADD3 R12, P5, R59, R16, RZ ;  /* 0x000000103b0c7210 */ /* 0x001fe20007fbe0ff */
[----:B------:R-:W-:Y:S01]  /*3e00*/  FMUL R25, R42, R7 ;  /* 0x000000072a197220 */ /* 0x000fe20000400000 */
[----:B------:R-:W-:-:S03]  /*3e10*/  IADD3 R16, P6, R57, R20, RZ ;  /* 0x0000001439107210 */ /* 0x000fc60007fde0ff */
[----:B------:R-:W-:Y:S01]  /*3e20*/  IMAD.X R13, R61, 0x1, R17, P5 ;  /* 0x000000013d0d7824 */ /* 0x000fe200028e0611 */
[----:B-1----:R-:W-:Y:S01]  /*3e30*/  IADD3 R14, P5, R59, R18, RZ ;  /* 0x000000123b0e7210 */ /* 0x002fe20007fbe0ff */
        /* <DEDUP_REMOVED lines=9> */
[----:B------:R-:W-:Y:S01]  /*3ed0*/  IMAD.X R19, R67, 0x1, R23, P6 ;  /* 0x0000000143137824 */ /* 0x000fe200030e0617 */
[----:B------:R1:W-:Y:S01]  /*3ee0*/  @P2 STG.E desc[UR14][R14.64], R43 ;  /* 0x0000002b0e002986 */ /* 0x0003e2000c10190e */
[----:B------:R-:W-:-:S02]  /*3ef0*/  ISETP.GT.AND P2, PT, R10, RZ, P4 ;  /* 0x000000ff0a00720c */ /* 0x000fc40002744270 */
[C---:B------:R-:W-:Y:S02]  /*3f00*/  ISETP.GT.AND P1, PT, R10.reuse, 0x8, P1 ;  /* 0x000000080a00780c */ /* 0x040fe40000f24270 */
[----:B------:R-:W-:-:S03]  /*3f10*/  ISETP.GT.AND P4, PT, R10, 0x8, P4 ;  /* 0x000000080a00780c */ /* 0x000fc60002784270 */
        /* <DEDUP_REMOVED lines=21> */
[C---:B0-----:R-:W-:Y:S01]  /*4070*/  IADD3 R12, P5, R59.reuse, R16, RZ ;  /* 0x000000103b0c7210 */ /* 0x041fe20007fbe0ff */
[----:B------:R-:W-:Y:S01]  /*4080*/  FMUL R25, R50, R7 ;  /* 0x0000000732197220 */ /* 0x000fe20000400000 */
[----:B-1----:R-:W-:-:S03]  /*4090*/  IADD3 R14, P6, R59, R18, RZ ;  /* 0x000000123b0e7210 */ /* 0x002fc60007fde0ff */
[----:B------:R-:W-:Y:S01]  /*40a0*/  IMAD.X R13, R61, 0x1, R17, P5 ;  /* 0x000000013d0d7824 */ /* 0x000fe200028e0611 */
[----:B------:R-:W-:Y:S01]  /*40b0*/  @P4 STG.E desc[UR14][R22.64], R49 ;  /* 0x0000003116004986 */ /* 0x000fe2000c10190e */
[----:B------:R-:W-:Y:S01]  /*40c0*/  ISETP.GT.AND P4, PT, R11, 0x38, PT ;  /* 0x000000380b00780c */ /* 0x000fe20003f84270 */
[----:B------:R-:W-:Y:S01]  /*40d0*/  IMAD.X R15, R61, 0x1, R19, P6 ;  /* 0x000000013d0f7824 */ /* 0x000fe200030e0613 */
[----:B------:R-:W-:Y:S01]  /*40e0*/  ISETP.GT.AND P5, PT, R11, 0x39, PT ;  /* 0x000000390b00780c */ /* 0x000fe20003fa4270 */
[----:B------:R0:W-:Y:S01]  /*40f0*/  @P2 STG.E desc[UR14][R12.64], R25 ;  /* 0x000000190c002986 */ /* 0x0001e2000c10190e */
[-C--:B------:R-:W-:Y:S02]  /*4100*/  IADD3 R16, P2, R57, R20.reuse, RZ ;  /* 0x0000001439107210 */ /* 0x080fe40007f5e0ff */
[----:B--2---:R-:W-:Y:S01]  /*4110*/  IADD3 R20, P6, R59, R20, RZ ;  /* 0x000000143b147210 */ /* 0x004fe20007fde0ff */
[----:B------:R1:W-:Y:S01]  /*4120*/  @P1 STG.E desc[UR14][R14.64], R51 ;  /* 0x000000330e001986 */ /* 0x0003e2000c10190e */
[C---:B------:R-:W-:Y:S01]  /*4130*/  ISETP.GT.AND P1, PT, R10.reuse, RZ, P4 ;  /* 0x000000ff0a00720c */ /* 0x040fe20002724270 */
[--C-:B------:R-:W-:Y:S01]  /*4140*/  IMAD.X R17, R67, 0x1, R21.reuse, P2 ;  /* 0x0000000143117824 */ /* 0x100fe200010e0615 */
[----:B------:R-:W-:Y:S01]  /*4150*/  ISETP.GT.AND P2, PT, R10, RZ, P5 ;  /* 0x000000ff0a00720c */ /* 0x000fe20002f44270 */
[----:B------:R-:W-:Y:S01]  /*4160*/  IMAD.X R21, R61, 0x1, R21, P6 ;  /* 0x000000013d157824 */ /* 0x000fe200030e0615 */
[----:B------:R-:W-:-:S02]  /*4170*/  IADD3 R18, P6, R57, R22, RZ ;  /* 0x0000001639127210 */ /* 0x000fc40007fde0ff */
[----:B------:R-:W-:Y:S01]  /*4180*/  ISETP.GT.AND P4, PT, R10, 0x8, P4 ;  /* 0x000000080a00780c */ /* 0x000fe20002784270 */
[-C--:B0-----:R-:W-:Y:S01]  /*4190*/  FMUL R13, R52, R7.reuse ;  /* 0x00000007340d7220 */ /* 0x081fe20000400000 */
[----:B------:R-:W-:Y:S01]  /*41a0*/  ISETP.GT.AND P5, PT, R10, 0x8, P5 ;  /* 0x000000080a00780c */ /* 0x000fe20002fa4270 */
[--C-:B------:R-:W-:Y:S01]  /*41b0*/  IMAD.X R19, R67, 0x1, R23.reuse, P6 ;  /* 0x0000000143137824 */ /* 0x100fe200030e0617 */
[----:B------:R-:W-:Y:S01]  /*41c0*/  IADD3 R10, P6, R59, R22, RZ ;  /* 0x000000163b0a7210 */ /* 0x000fe20007fde0ff */
[----:B-1----:R-:W-:Y:S02]  /*41d0*/  FMUL R15, R54, R7 ;  /* 0x00000007360f7220 */ /* 0x002fe40000400000 */
[----:B------:R0:W-:Y:S02]  /*41e0*/  @P1 STG.E desc[UR14][R16.64], R13 ;  /* 0x0000000d10001986 */ /* 0x0001e4000c10190e */
[----:B------:R-:W-:Y:S02]  /*41f0*/  IMAD.X R11, R61, 0x1, R23, P6 ;  /* 0x000000013d0b7824 */ /* 0x000fe400030e0617 */
[----:B------:R0:W-:Y:S04]  /*4200*/  @P2 STG.E desc[UR14][R18.64], R53 ;  /* 0x0000003512002986 */ /* 0x0001e8000c10190e */
[----:B------:R0:W-:Y:S04]  /*4210*/  @P4 STG.E desc[UR14][R20.64], R15 ;  /* 0x0000000f14004986 */ /* 0x0001e8000c10190e */
[----:B------:R0:W-:Y:S02]  /*4220*/  @P5 STG.E desc[UR14][R10.64], R55 ;  /* 0x000000370a005986 */ /* 0x0001e4000c10190e */
.L_x_86:
[----:B------:R-:W-:Y:S05]  /*4230*/  BSYNC B0 ;  /* 0x0000000000007941 */ /* 0x000fea0003800000 */
.L_x_26:
[----:B------:R-:W-:Y:S01]  /*4240*/  ULDC UR8, c[0x0][0xc] ;  /* 0x0000030000087ab9 */ /* 0x000fe20000000800 */
[----:B------:R-:W-:Y:S01]  /*4250*/  ULDC UR9, c[0x0][0x10] ;  /* 0x0000040000097ab9 */ /* 0x000fe20000000800 */
[----:B0-----:R-:W0:Y:S01]  /*4260*/  LDC R11, c[0x0][0x14] ;  /* 0x00000500ff0b7b82 */ /* 0x001e220000000800 */
[----:B------:R-:W-:Y:S01]  /*4270*/  UIMAD.WIDE.U32 UR8, UR8, UR9, URZ ;  /* 0x00000009080872a5 */ /* 0x000fe2000f8e003f */
[----:B------:R-:W-:Y:S01]  /*4280*/  PRMT R10, RZ, 0x7610, R10 ;  /* 0x00007610ff0a7816 */ /* 0x000fe2000000000a */
[----:B----4-:R-:W-:Y:S02]  /*4290*/  IMAD.MOV.U32 R18, RZ, RZ, -0x1 ;  /* 0xffffffffff127424 */ /* 0x010fe400078e00ff */
[----:B------:R-:W-:Y:S02]  /*42a0*/  IMAD.MOV.U32 R12, RZ, RZ, -0x1 ;  /* 0xffffffffff0c7424 */ /* 0x000fe400078e00ff */
[----:B0-----:R-:W-:-:S04]  /*42b0*/  IMAD.WIDE.U32 R4, R11, UR8, R4 ;  /* 0x000000080b047c25 */ /* 0x001fc8000f8e0004 */
[----:B------:R-:W-:Y:S01]  /*42c0*/  IMAD R11, R11, UR9, RZ ;  /* 0x000000090b0b7c24 */ /* 0x000fe2000f8e02ff */
[----:B------:R-:W-:Y:S02]  /*42d0*/  ULDC.64 UR8, c[0x0][0x750] ;  /* 0x0001d40000087ab9 */ /* 0x000fe40000000a00 */
[----:B------:R-:W-:Y:S01]  /*42e0*/  ISETP.GE.U32.AND P1, PT, R4, UR8, PT ;  /* 0x0000000804007c0c */ /* 0x000fe2000bf26070 */
[----:B------:R-:W-:-:S05]  /*42f0*/  IMAD.IADD R5, R5, 0x1, R11 ;  /* 0x0000000105057824 */ /* 0x000fca00078e020b */
[----:B------:R-:W-:-:S13]  /*4300*/  ISETP.GE.U32.AND.EX P1, PT, R5, UR9, PT, P1 ;  /* 0x0000000905007c0c */ /* 0x000fda000bf26110 */
[----:B------:R-:W-:Y:S05]  /*4310*/  @P1 BRA `(.L_x_87) ;  /* 0x0000000400641947 */ /* 0x000fea0003800000 */
[----:B--2---:R-:W0:Y:S01]  /*4320*/  S2R R22, SR_CTAID.X ;  /* 0x0000000000167919 */ /* 0x004e220000002500 */
[----:B---3--:R-:W2:Y:S01]  /*4330*/  LDC.64 R16, c[0x0][0x728] ;  /* 0x0001ca00ff107b82 */ /* 0x008ea20000000a00 */
[----:B------:R-:W-:Y:S01]  /*4340*/  ULDC UR7, c[0x0][0x150] ;  /* 0x0000540000077ab9 */ /* 0x000fe20000000800 */
[----:B------:R-:W-:Y:S01]  /*4350*/  IMAD.MOV.U32 R14, RZ, RZ, R4 ;  /* 0x000000ffff0e7224 */ /* 0x000fe200078e0004 */
[----:B------:R-:W3:Y:S01]  /*4360*/  S2R R24, SR_CTAID.Y ;  /* 0x0000000000187919 */ /* 0x000ee20000002600 */
[----:B------:R-:W-:-:S04]  /*4370*/  IMAD.MOV.U32 R15, RZ, RZ, R5 ;  /* 0x000000ffff0f7224 */ /* 0x000fc800078e0005 */
[----:B------:R-:W4:Y:S08]  /*4380*/  LDC R25, c[0x0][0x144] ;  /* 0x00005100ff197b82 */ /* 0x000f300000000800 */
[----:B------:R-:W1:Y:S08]  /*4390*/  LDC R18, c[0x0][0x730] ;  /* 0x0001cc00ff127b82 */ /* 0x000e700000000800 */
[----:B------:R-:W1:Y:S01]  /*43a0*/  LDC.64 R20, c[0x0][0x720] ;  /* 0x0001c800ff147b82 */ /* 0x000e620000000a00 */
[----:B--2---:R-:W-:-:S04]  /*43b0*/  ISETP.NE.U32.AND P1, PT, R16, RZ, PT ;  /* 0x000000ff1000720c */ /* 0x004fc80003f25070 */
[----:B------:R-:W-:Y:S02]  /*43c0*/  ISETP.NE.AND.EX P1, PT, R17, RZ, PT, P1 ;  /* 0x000000ff1100720c */ /* 0x000fe40003f25310 */
[----:B0-----:R-:W-:-:S05]  /*43d0*/  I2FP.F32.U32 R9, R22 ;  /* 0x0000001600097245 */ /* 0x001fca0000201000 */
[----:B------:R-:W-:-:S04]  /*43e0*/  FMUL R9, R9, UR7 ;  /* 0x0000000709097c20 */ /* 0x000fc80008400000 */
[----:B------:R0:W2:Y:S02]  /*43f0*/  F2I.U32.TRUNC.NTZ R23, R9 ;  /* 0x0000000900177305 */ /* 0x0000a4000020f000 */
[----:B---34-:R-:W-:Y:S05]  /*4400*/  @!P1 BRA `(.L_x_88) ;  /* 0x0000000000289947 */ /* 0x018fea0003800000 */
[----:B0-----:R-:W0:Y:S02]  /*4410*/  LDC R9, c[0x0][0x734] ;  /* 0x0001cd00ff097b82 */ /* 0x001e240000000800 */
        /* <DEDUP_REMOVED lines=9> */
.L_x_88:
[-CC-:B-1----:R-:W-:Y:S01]  /*44b0*/  SHF.R.U64 R19, R14, R18.reuse, R15.reuse ;  /* 0x000000120e137219 */ /* 0x182fe2000000120f */
[----:B------:R-:W1:Y:S01]  /*44c0*/  LDC.64 R32, c[0x0][0x740] ;  /* 0x0001d000ff207b82 */ /* 0x000e620000000a00 */
[----:B0-----:R-:W-:Y:S01]  /*44d0*/  SHF.R.U32.HI R9, RZ, R18, R15 ;  /* 0x00000012ff097219 */ /* 0x001fe2000001160f */
[----:B--2---:R-:W-:Y:S01]  /*44e0*/  IMAD.MOV R23, RZ, RZ, -R23 ;  /* 0x000000ffff177224 */ /* 0x004fe200078e0a17 */
[----:B------:R-:W-:Y:S01]  /*44f0*/  IADD3 R13, P1, RZ, -R19, RZ ;  /* 0x80000013ff0d7210 */ /* 0x000fe20007f3e0ff */
[----:B------:R-:W-:Y:S02]  /*4500*/  ULDC UR7, c[0x0][0x154] ;  /* 0x0000550000077ab9 */ /* 0x000fe40000000800 */
[----:B------:R-:W-:Y:S02]  /*4510*/  IMAD R28, R25, R23, R22 ;  /* 0x00000017191c7224 */ /* 0x000fe400078e0216 */
[----:B------:R-:W0:Y:S01]  /*4520*/  LDC R14, c[0x0][0x718] ;  /* 0x0001c600ff0e7b82 */ /* 0x000e220000000800 */
[----:B------:R-:W-:-:S02]  /*4530*/  IMAD.X R9, RZ, RZ, ~R9, P1 ;  /* 0x000000ffff097224 */ /* 0x000fc400008e0e09 */
[----:B------:R-:W-:-:S04]  /*4540*/  IMAD.WIDE.U32 R10, R13, R20, R4 ;  /* 0x000000140d0a7225 */ /* 0x000fc800078e0004 */
[----:B------:R-:W-:Y:S01]  /*4550*/  IMAD R12, R9, R20, RZ ;  /* 0x00000014090c7224 */ /* 0x000fe200078e02ff */
[----:B------:R-:W2:Y:S03]  /*4560*/  LDC R26, c[0x0][0x708] ;  /* 0x0001c200ff1a7b82 */ /* 0x000ea60000000800 */
[----:B------:R-:W-:Y:S02]  /*4570*/  IMAD R9, R13, R21, R12 ;  /* 0x000000150d097224 */ /* 0x000fe400078e020c */
[----:B------:R-:W-:Y:S02]  /*4580*/  IMAD.MOV.U32 R13, RZ, RZ, 0x1 ;  /* 0x00000001ff0d7424 */ /* 0x000fe400078e00ff */
[----:B------:R-:W-:Y:S01]  /*4590*/  IMAD.IADD R9, R11, 0x1, R9 ;  /* 0x000000010b097824 */ /* 0x000fe200078e0209 */
[----:B------:R-:W3:Y:S01]  /*45a0*/  LDC R30, c[0x0][0x758] ;  /* 0x0001d600ff1e7b82 */ /* 0x000ee20000000800 */
[----:B------:R-:W-:-:S02]  /*45b0*/  I2FP.F32.U32 R11, R24 ;  /* 0x00000018000b7245 */ /* 0x000fc40000201000 */
[----:B-1----:R-:W-:-:S03]  /*45c0*/  ISETP.NE.U32.AND P1, PT, R32, RZ, PT ;  /* 0x000000ff2000720c */ /* 0x002fc60003f25070 */
[----:B------:R-:W-:Y:S01]  /*45d0*/  FMUL R12, R11, UR7 ;  /* 0x000000070b0c7c20 */ /* 0x000fe20008400000 */
[----:B------:R-:W-:Y:S01]  /*45e0*/  ISETP.NE.AND.EX P1, PT, R33, RZ, PT, P1 ;  /* 0x000000ff2100720c */ /* 0x000fe20003f25310 */
[----:B------:R-:W1:Y:S01]  /*45f0*/  LDC R23, c[0x0][0x148] ;  /* 0x00005200ff177b82 */ /* 0x000e620000000800 */
[-CC-:B0-----:R-:W-:Y:S01]  /*4600*/  SHF.R.U64 R18, R10, R14.reuse, R9.reuse ;  /* 0x0000000e0a127219 */ /* 0x181fe20000001209 */
[----:B------:R0:W4:Y:S01]  /*4610*/  F2I.U32.TRUNC.NTZ R20, R12 ;  /* 0x0000000c00147305 */ /* 0x000122000020f000 */
[----:B------:R-:W-:Y:S01]  /*4620*/  SHF.R.U32.HI R9, RZ, R14, R9 ;  /* 0x0000000eff097219 */ /* 0x000fe20000011609 */
[----:B------:R-:W-:-:S04]  /*4630*/  IMAD.MOV.U32 R11, RZ, RZ, -0x1 ;  /* 0xffffffffff0b7424 */ /* 0x000fc800078e00ff */
[----:B------:R-:W0:Y:S01]  /*4640*/  LDC R22, c[0x0][0x700] ;  /* 0x0001c000ff167b82 */ /* 0x000e220000000800 */
[-CC-:B--2---:R-:W-:Y:S02]  /*4650*/  SHF.R.U64 R16, R18, R26.reuse, R9.reuse ;  /* 0x0000001a12107219 */ /* 0x184fe40000001209 */
[----:B------:R-:W-:-:S05]  /*4660*/  SHF.R.U32.HI R9, RZ, R26, R9 ;  /* 0x0000001aff097219 */ /* 0x000fca0000011609 */
[----:B------:R-:W2:Y:S01]  /*4670*/  LDC R27, c[0x0][0x748] ;  /* 0x0001d200ff1b7b82 */ /* 0x000ea20000000800 */
[-C--:B---3--:R-:W-:Y:S02]  /*4680*/  SHF.L.U32 R10, R11, R30.reuse, RZ ;  /* 0x0000001e0b0a7219 */ /* 0x088fe400000006ff */
[-CC-:B------:R-:W-:Y:S02]  /*4690*/  SHF.R.U64 R21, R16, R30.reuse, R9.reuse ;  /* 0x0000001e10157219 */ /* 0x180fe40000001209 */
[----:B------:R-:W-:Y:S02]  /*46a0*/  SHF.R.U32.HI R11, RZ, R30, R9 ;  /* 0x0000001eff0b7219 */ /* 0x000fe40000011609 */
[----:B------:R-:W-:Y:S01]  /*46b0*/  LOP3.LUT R25, RZ, R10, RZ, 0x33, !PT ;  /* 0x0000000aff197212 */ /* 0x000fe200078e33ff */
[----:B------:R-:W3:Y:S01]  /*46c0*/  LDC R29, c[0x0][0x738] ;  /* 0x0001ce00ff1d7b82 */ /* 0x000ee20000000800 */
[----:B------:R-:W-:Y:S01]  /*46d0*/  SHF.L.U32 R30, R13, R30, RZ ;  /* 0x0000001e0d1e7219 */ /* 0x000fe200000006ff */
[----:B------:R-:W-:-:S06]  /*46e0*/  IMAD.MOV.U32 R10, RZ, RZ, R21 ;  /* 0x000000ffff0a7224 */ /* 0x000fcc00078e0015 */
[----:B------:R-:W0:Y:S01]  /*46f0*/  LDC R31, c[0x0][0x710] ;  /* 0x0001c400ff1f7b82 */ /* 0x000e220000000800 */
[----:B----4-:R-:W-:Y:S05]  /*4700*/  @!P1 BRA `(.L_x_89) ;  /* 0x0000000000289947 */ /* 0x010fea0003800000 */
[----:B------:R-:W4:Y:S02]  /*4710*/  LDC R10, c[0x0][0x74c] ;  /* 0x0001d300ff0a7b82 */ /* 0x000f240000000800 */
[----:B----4-:R-:W-:-:S05]  /*4720*/  IADD3 R9, P1, R21, R10, RZ ;  /* 0x0000000a15097210 */ /* 0x010fca0007f3e0ff */
[----:B------:R-:W-:-:S04]  /*4730*/  IMAD.X R17, RZ, RZ, R11, P1 ;  /* 0x000000ffff117224 */ /* 0x000fc800008e060b */
[----:B------:R-:W-:-:S04]  /*4740*/  IMAD.WIDE.U32 R10, R17, R32, RZ ;  /* 0x00000020110a7225 */ /* 0x000fc800078e00ff */
[----:B0-----:R-:W-:-:S04]  /*4750*/  IMAD.WIDE.U32 R12, P1, R9, R33, R10 ;  /* 0x00000021090c7225 */ /* 0x001fc8000782000a */
[----:B------:R-:W-:-:S04]  /*4760*/  IMAD.WIDE.U32 R10, R9, R32, RZ ;  /* 0x00000020090a7225 */ /* 0x000fc800078e00ff */
[----:B------:R-:W-:Y:S01]  /*4770*/  IMAD.X R15, RZ, RZ, RZ, P1 ;  /* 0x000000ffff0f7224 */ /* 0x000fe200008e06ff */
[----:B------:R-:W-:Y:S01]  /*4780*/  IADD3 RZ, P1, R11, R12, RZ ;  /* 0x0000000c0bff7210 */ /* 0x000fe20007f3e0ff */
[----:B------:R-:W-:-:S04]  /*4790*/  IMAD.MOV.U32 R14, RZ, RZ, R13 ;  /* 0x000000ffff0e7224 */ /* 0x000fc800078e000d */
[----:B------:R-:W-:-:S08]  /*47a0*/  IMAD.WIDE.U32.X R10, R17, R33, R14, P1 ;  /* 0x00000021110a7225 */ /* 0x000fd000008e040e */
.L_x_89:
[----:B--2---:R-:W-:Y:S01]  /*47b0*/  SHF.R.U64 R9, R10, R27, R11 ;  /* 0x0000001b0a097219 */ /* 0x004fe2000000120b */
[----:B0-----:R-:W-:Y:S01]  /*47c0*/  VIADD R11, R22, 0xffffffff ;  /* 0xffffffff160b7836 */ /* 0x001fe20000000000 */
[----:B------:R-:W-:Y:S01]  /*47d0*/  LOP3.LUT R16, R16, R25, RZ, 0xc0, !PT ;  /* 0x0000001910107212 */ /* 0x000fe200078ec0ff */
[----:B------:R-:W-:Y:S02]  /*47e0*/  IMAD.MOV R20, RZ, RZ, -R20 ;  /* 0x000000ffff147224 */ /* 0x000fe400078e0a14 */
[----:B------:R-:W-:Y:S01]  /*47f0*/  IMAD.MOV R10, RZ, RZ, -R9 ;  /* 0x000000ffff0a7224 */ /* 0x000fe200078e0a09 */
[----:B------:R-:W-:Y:S01]  /*4800*/  LOP3.LUT R11, R18, R11, RZ, 0xc0, !PT ;  /* 0x0000000b120b7212 */ /* 0x000fe200078ec0ff */
[----:B-1----:R-:W-:Y:S02]  /*4810*/  @P3 IMAD R28, R23, R20, R24 ;  /* 0x00000014171c3224 */ /* 0x002fe400078e0218 */
[----:B------:R-:W-:Y:S02]  /*4820*/  IMAD R9, R30, R9, R16 ;  /* 0x000000091e097224 */ /* 0x000fe400078e0210 */
[----:B---3--:R-:W-:-:S02]  /*4830*/  IMAD R10, R10, R29, R21 ;  /* 0x0000001d0a0a7224 */ /* 0x008fc400078e0215 */
[----:B------:R-:W-:Y:S02]  /*4840*/  IMAD R9, R9, R31, R28 ;  /* 0x0000001f09097224 */ /* 0x000fe400078e021c */
[----:B------:R-:W-:Y:S02]  /*4850*/  IMAD R12, R10, R22, R11 ;  /* 0x000000160a0c7224 */ /* 0x000fe400078e020b */
[----:B------:R-:W-:-:S03]  /*4860*/  IMAD.MOV.U32 R13, RZ, RZ, 0x1 ;  /* 0x00000001ff0d7424 */ /* 0x000fc600078e00ff */
[----:B------:R-:W-:Y:S02]  /*4870*/  SEL R18, R12, R9, !P3 ;  /* 0x000000090c127207 */ /* 0x000fe40005800000 */
[----:B------:R-:W-:Y:S01]  /*4880*/  SEL R9, R9, R12, !P3 ;  /* 0x0000000c09097207 */ /* 0x000fe20005800000 */
[----:B------:R-:W-:Y:S01]  /*4890*/  IMAD.MOV.U32 R12, RZ, RZ, R19 ;  /* 0x000000ffff0c7224 */ /* 0x000fe200078e0013 */
[----:B------:R-:W-:-:S07]  /*48a0*/  PRMT R10, R13, 0x7610, R10 ;  /* 0x000076100d0a7816 */ /* 0x000fce000000000a */
.L_x_87:
[----:B------:R-:W-:Y:S01]  /*48b0*/  LOP3.LUT P1, RZ, R10, 0xff, RZ, 0xc0, !PT ;  /* 0x000000ff0aff7812 */ /* 0x000fe2000782c0ff */
[----:B------:R-:W-:-:S12]  /*48c0*/  IMAD.MOV.U32 R14, RZ, RZ, R9 ;  /* 0x000000ffff0e7224 */ /* 0x000fd800078e0009 */
[----:B------:R-:W-:Y:S05]  /*48d0*/  @P1 BRA `(.L_x_90) ;  /* 0xffffffc8007c1947 */ /* 0x000fea000383ffff */
[----:B------:R-:W-:Y:S05]  /*48e0*/  EXIT ;  /* 0x000000000000794d */ /* 0x000fea0003800000 */
.L_x_8:
[----:B0-----:R-:W-:Y:S01]  /*48f0*/  ULDC.64 UR4, c[0x0][0x750] ;  /* 0x0001d40000047ab9 */ /* 0x001fe20000000a00 */
        /* <DEDUP_REMOVED lines=25> */
.L_x_92:
[----:B------:R-:W0:Y:S01]  /*4a90*/  LDC.64 R28, c[0x0][0x740] ;  /* 0x0001d000ff1c7b82 */ /* 0x000e220000000a00 */
[-CC-:B------:R-:W-:Y:S01]  /*4aa0*/  SHF.R.U64 R21, R16, R6.reuse, R17.reuse ;  /* 0x0000000610157219 */ /* 0x180fe20000001211 */
[----:B------:R-:W-:Y:S01]  /*4ab0*/  IMAD.MOV.U32 R31, RZ, RZ, 0x1 ;  /* 0x00000001ff1f7424 */ /* 0x000fe200078e00ff */
[----:B------:R-:W-:Y:S02]  /*4ac0*/  SHF.R.U32.HI R3, RZ, R6, R17 ;  /* 0x00000006ff037219 */ /* 0x000fe40000011611 */
[----:B------:R-:W-:-:S03]  /*4ad0*/  IADD3 R15, P0, RZ, -R21, RZ ;  /* 0x80000015ff0f7210 */ /* 0x000fc60007f1e0ff */
[----:B------:R-:W1:Y:S02]  /*4ae0*/  LDC R14, c[0x0][0x718] ;  /* 0x0001c600ff0e7b82 */ /* 0x000e640000000800 */
[----:B------:R-:W-:Y:S02]  /*4af0*/  IMAD.X R3, RZ, RZ, ~R3, P0 ;  /* 0x000000ffff037224 */ /* 0x000fe400000e0e03 */
[----:B------:R-:W-:-:S04]  /*4b00*/  IMAD.WIDE.U32 R12, R15, R22, R4 ;  /* 0x000000160f0c7225 */ /* 0x000fc800078e0004 */
[----:B------:R-:W2:Y:S01]  /*4b10*/  LDC R16, c[0x0][0x708] ;  /* 0x0001c200ff107b82 */ /* 0x000ea20000000800 */
[----:B------:R-:W-:-:S04]  /*4b20*/  IMAD R6, R3, R22, RZ ;  /* 0x0000001603067224 */ /* 0x000fc800078e02ff */
[----:B------:R-:W-:-:S03]  /*4b30*/  IMAD R3, R15, R23, R6 ;  /* 0x000000170f037224 */ /* 0x000fc600078e0206 */
[----:B------:R-:W3:Y:S01]  /*4b40*/  LDC R26, c[0x0][0x758] ;  /* 0x0001d600ff1a7b82 */ /* 0x000ee20000000800 */
[----:B------:R-:W-:Y:S01]  /*4b50*/  IMAD.IADD R3, R13, 0x1, R3 ;  /* 0x000000010d037824 */ /* 0x000fe200078e0203 */
[----:B0-----:R-:W-:Y:S01]  /*4b60*/  ISETP.NE.U32.AND P0, PT, R28, RZ, PT ;  /* 0x000000ff1c00720c */ /* 0x001fe20003f05070 */
[----:B------:R-:W-:-:S03]  /*4b70*/  IMAD.MOV.U32 R13, RZ, RZ, -0x1 ;  /* 0xffffffffff0d7424 */ /* 0x000fc600078e00ff */
        /* <DEDUP_REMOVED lines=25> */
.L_x_93:
[----:B-1----:R-:W-:Y:S01]  /*4d10*/  SHF.R.U64 R6, R12, R25, R13 ;  /* 0x000000190c067219 */ /* 0x002fe2000000120d */
[----:B0-----:R-:W-:Y:S01]  /*4d20*/  VIADD R13, R24, 0xffffffff ;  /* 0xffffffff180d7836 */ /* 0x001fe20000000000 */
[----:B------:R-:W-:Y:S01]  /*4d30*/  SHF.L.U32 R9, R31, R26, RZ ;  /* 0x0000001a1f097219 */ /* 0x000fe200000006ff */
[----:B------:R-:W-:Y:S01]  /*4d40*/  @P3 IMAD R10, R11, R20, R8 ;  /* 0x000000140b0a3224 */ /* 0x000fe200078e0208 */
[----:B------:R-:W-:Y:S01]  /*4d50*/  LOP3.LUT R3, R22, R33, RZ, 0xc0, !PT ;  /* 0x0000002116037212 */ /* 0x000fe200078ec0ff */
[----:B------:R-:W-:Y:S01]  /*4d60*/  IMAD.MOV R12, RZ, RZ, -R6 ;  /* 0x000000ffff0c7224 */ /* 0x000fe200078e0a06 */
[----:B------:R-:W-:Y:S01]  /*4d70*/  LOP3.LUT R18, R18, R13, RZ, 0xc0, !PT ;  /* 0x0000000d12127212 */ /* 0x000fe200078ec0ff */
[----:B------:R-:W-:Y:S02]  /*4d80*/  IMAD.MOV.U32 R19, RZ, RZ, R21 ;  /* 0x000000ffff137224 */ /* 0x000fe400078e0015 */
[----:B------:R-:W-:Y:S02]  /*4d90*/  IMAD R9, R9, R6, R3 ;  /* 0x0000000609097224 */ /* 0x000fe400078e0203 */
[----:B--2---:R-:W-:-:S02]  /*4da0*/  IMAD R3, R12, R27, R23 ;  /* 0x0000001b0c037224 */ /* 0x004fc400078e0217 */
[----:B---3--:R-:W-:Y:S02]  /*4db0*/  IMAD R6, R9, R30, R10 ;  /* 0x0000001e09067224 */ /* 0x008fe400078e020a */
[----:B------:R-:W-:Y:S02]  /*4dc0*/  IMAD R9, R3, R24, R18 ;  /* 0x0000001803097224 */ /* 0x000fe400078e0212 */
[----:B------:R-:W-:-:S03]  /*4dd0*/  IMAD.MOV.U32 R12, RZ, RZ, 0x1 ;  /* 0x00000001ff0c7424 */ /* 0x000fc600078e00ff */
[----:B------:R-:W-:Y:S02]  /*4de0*/  SEL R3, R9, R6, !P3 ;  /* 0x0000000609037207 */ /* 0x000fe40005800000 */
[----:B------:R-:W-:-:S07]  /*4df0*/  SEL R6, R6, R9, !P3 ;  /* 0x0000000906067207 */ /* 0x000fce0005800000 */
.L_x_91:
[----:B------:R-:W-:-:S08]  /*4e00*/  NOP ;  /* 0x0000000000007918 */ /* 0x000fd00000000000 */
[----:B------:R-:W0:-:S00]  /*4e10*/  USETMAXREG.DEALLOC.CTAPOOL 0x28 ;  /* 0x00000028000079c8 */ /* 0x000e0000080e0500 */
[----:B0-----:R-:W-:-:S13]  /*4e20*/  ISETP.NE.AND P0, PT, R7, RZ, PT ;  /* 0x000000ff0700720c */ /* 0x001fda0003f05270 */
[----:B------:R-:W-:Y:S05]  /*4e30*/  @P0 EXIT ;  /* 0x000000000000094d */ /* 0x000fea0003800000 */
[----:B------:R-:W-:Y:S01]  /*4e40*/  LOP3.LUT P0, RZ, R12, 0xff, RZ, 0xc0, !PT ;  /* 0x000000ff0cff7812 */ /* 0x000fe2000780c0ff */
[----:B------:R-:W-:Y:S02]  /*4e50*/  IMAD.MOV.U32 R10, RZ, RZ, 0x1 ;  /* 0x00000001ff0a7424 */ /* 0x000fe400078e00ff */
[----:B------:R-:W-:-:S10]  /*4e60*/  IMAD.MOV.U32 R11, RZ, RZ, RZ ;  /* 0x000000ffff0b7224 */ /* 0x000fd400078e00ff */
[----:B------:R-:W-:Y:S05]  /*4e70*/  @!P0 BRA `(.L_x_94) ;  /* 0x0000000c00788947 */ /* 0x000fea0003800000 */
[----:B------:R-:W0:Y:S01]  /*4e80*/  LDC R7, c[0x0][0x28c] ;  /* 0x0000a300ff077b82 */ /* 0x000e220000000800 */
[----:B------:R-:W1:Y:S01]  /*4e90*/  S2R R17, SR_CgaCtaId ;  /* 0x0000000000117919 */ /* 0x000e620000008800 */
[----:B------:R-:W-:Y:S01]  /*4ea0*/  ULDC UR5, c[0x0][0x758] ;  /* 0x0001d60000057ab9 */ /* 0x000fe20000000800 */
[----:B------:R-:W-:Y:S01]  /*4eb0*/  UMOV UR7, 0xffffffff ;  /* 0xffffffff00077882 */ /* 0x000fe20000000000 */
[----:B------:R-:W-:Y:S01]  /*4ec0*/  ULDC UR6, c[0x0][0xc] ;  /* 0x0000030000067ab9 */ /* 0x000fe20000000800 */
[----:B------:R-:W-:Y:S01]  /*4ed0*/  USHF.L.U32 UR9, UR7, UR5, URZ ;  /* 0x0000000507097299 */ /* 0x000fe2000800063f */
[----:B------:R-:W-:Y:S01]  /*4ee0*/  BSSY B0, `(.L_x_94) ;  /* 0x00000d7000007945 */ /* 0x000fe20003800000 */
[----:B------:R-:W-:Y:S01]  /*4ef0*/  UMOV UR8, 0x1 ;  /* 0x0000000100087882 */ /* 0x000fe20000000000 */
[----:B------:R-:W-:Y:S01]  /*4f00*/  ULDC UR7, c[0x0][0x10] ;  /* 0x0000040000077ab9 */ /* 0x000fe20000000800 */
[----:B------:R-:W-:Y:S01]  /*4f10*/  USHF.L.U32 UR5, UR8, UR5, URZ ;  /* 0x0000000508057299 */ /* 0x000fe2000800063f */
[----:B------:R-:W-:Y:S01]  /*4f20*/  IMAD.MOV.U32 R13, RZ, RZ, 0x1 ;  /* 0x00000001ff0d7424 */ /* 0x000fe200078e00ff */
[----:B------:R-:W-:Y:S01]  /*4f30*/  UIMAD.WIDE.U32 UR6, UR6, UR7, URZ ;  /* 0x00000007060672a5 */ /* 0x000fe2000f8e003f */
[----:B------:R-:W-:Y:S01]  /*4f40*/  LOP3.LUT R12, R2, 0x2, RZ, 0xfc, !PT ;  /* 0x00000002020c7812 */ /* 0x000fe200078efcff */
[----:B------:R-:W-:Y:S01]  /*4f50*/  ULDC UR8, c[0x0][0x14] ;  /* 0x0000050000087ab9 */ /* 0x000fe20000000800 */
[----:B------:R-:W-:Y:S01]  /*4f60*/  IMAD.MOV.U32 R10, RZ, RZ, 0x1 ;  /* 0x00000001ff0a7424 */ /* 0x000fe200078e00ff */
[----:B------:R-:W-:Y:S01]  /*4f70*/  UIMAD.WIDE.U32 UR32, UR6, UR8, URZ ;  /* 0x00000008062072a5 */ /* 0x000fe2000f8e003f */
[----:B------:R-:W-:Y:S01]  /*4f80*/  IMAD.MOV.U32 R11, RZ, RZ, RZ ;  /* 0x000000ffff0b7224 */ /* 0x000fe200078e00ff */
[----:B------:R-:W-:Y:S01]  /*4f90*/  UIMAD UR7, UR7, UR8, URZ ;  /* 0x00000008070772a4 */ /* 0x000fe2000f8e023f */
[----:B------:R-:W-:Y:S01]  /*4fa0*/  ULDC UR4, c[0x0][0x700] ;  /* 0x0001c00000047ab9 */ /* 0x000fe20000000800 */
[----:B------:R-:W-:-:S02]  /*4fb0*/  ULOP3.LUT UR6, URZ, UR9, URZ, 0x33, !UPT ;  /* 0x000000093f067292 */ /* 0x000fc4000f8e333f */
[----:B------:R-:W-:Y:S01]  /*4fc0*/  UIADD3 UR4, UR4, -0x1, URZ ;  /* 0xffffffff04047890 */ /* 0x000fe2000fffe03f */
[----:B0-----:R-:W-:Y:S01]  /*4fd0*/  VIADD R7, R7, 0x3f ;  /* 0x0000003f07077836 */ /* 0x001fe20000000000 */
[----:B------:R-:W-:Y:S01]  /*4fe0*/  UIADD3 UR7, UR33, UR7, URZ ;  /* 0x0000000721077290 */ /* 0x000fe2000fffe03f */
[----:B------:R-:W-:-:S03]  /*4ff0*/  ULDC.64 UR34, c[0x0][0x198] ;  /* 0x0000660000227ab9 */ /* 0x000fc60000000a00 */
[----:B------:R-:W-:-:S04]  /*5000*/  SHF.R.S32.HI R8, RZ, 0x1f, R7 ;  /* 0x0000001fff087819 */ /* 0x000fc80000011407 */
[----:B------:R-:W-:Y:S01]  /*5010*/  LEA.HI R8, R8, R7, RZ, 0x6 ;  /* 0x0000000708087211 */ /* 0x000fe200078f30ff */
[C---:B-1----:R-:W-:Y:S02]  /*5020*/  IMAD.SHL.U32 R15, R17.reuse, 0x40, RZ ;  /* 0x00000040110f7824 */ /* 0x042fe400078e00ff */
[C---:B------:R-:W-:Y:S01]  /*5030*/  IMAD.SHL.U32 R16, R17.reuse, 0x800, RZ ;  /* 0x0000080011107824 */ /* 0x040fe200078e00ff */
[----:B------:R-:W-:Y:S01]  /*5040*/  SHF.R.S32.HI R14, RZ, 0x6, R8 ;  /* 0x00000006ff0e7819 */ /* 0x000fe20000011408 */
[----:B------:R-:W-:Y:S01]  /*5050*/  IMAD.SHL.U32 R17, R17, 0x200, RZ ;  /* 0x0000020011117824 */ /* 0x000fe200078e00ff */
[----:B------:R-:W-:Y:S02]  /*5060*/  LOP3.LUT R15, R15, 0x40, RZ, 0xc0, !PT ;  /* 0x000000400f0f7812 */ /* 0x000fe400078ec0ff */
[----:B------:R-:W-:Y:S01]  /*5070*/  LOP3.LUT R16, R16, 0x800, RZ, 0xc0, !PT ;  /* 0x0000080010107812 */ /* 0x000fe200078ec0ff */
[----:B------:R-:W-:Y:S01]  /*5080*/  VIADD R18, R14, 0x1 ;  /* 0x000000010e127836 */ /* 0x000fe20000000000 */
[----:B------:R-:W-:-:S07]  /*5090*/  LOP3.LUT R17, R17, 0x200, RZ, 0xc0, !PT ;  /* 0x0000020011117812 */ /* 0x000fce00078ec0ff */
.L_x_105:
[----:B------:R-:W-:-:S03]  /*50a0*/  UMOV UR8, 0xffffffff ;  /* 0xffffffff00087882 */ /* 0x000fc60000000000 */
[----:B------:R-:W-:Y:S05]  /*50b0*/  BRA.DIV UR8, `(.L_x_95) ;  /* 0x0000001608047947 */ /* 0x000fea000b800000 */
[----:B------:R-:W-:-:S13]  /*50c0*/  ELECT P0, URZ, PT ;  /* 0x00000000003f782f */ /* 0x000fda0003800000 */
.L_x_125:
[----:B------:R-:W0:Y:S01]  /*50d0*/  LDC R7, c[0x0][0x28c] ;  /* 0x0000a300ff077b82 */ /* 0x000e220000000800 */
[----:B------:R-:W-:Y:S01]  /*50e0*/  BSSY B1, `(.L_x_96) ;  /* 0x0000046000017945 */ /* 0x000fe20003800000 */
[----:B0-----:R-:W-:-:S13]  /*50f0*/  ISETP.LT.OR P0, PT, R7, 0x1, !P0 ;  /* 0x000000010700780c */ /* 0x001fda0004701670 */
[----:B------:R-:W-:Y:S05]  /*5100*/  @P0 BRA `(.L_x_97) ;  /* 0x00000004000c0947 */ /* 0x000fea0003800000 */
[----:B------:R-:W-:Y:S01]  /*5110*/  IMAD R20, R6, 0x80, R15 ;  /* 0x0000008006147824 */ /* 0x000fe200078e020f */
[----:B------:R-:W-:Y:S01]  /*5120*/  CS2R R24, SRZ ;  /* 0x0000000000187805 */ /* 0x000fe2000001ff00 */
[----:B------:R-:W-:Y:S02]  /*5130*/  IMAD.SHL.U32 R21, R3, 0x40, RZ ;  /* 0x0000004003157824 */ /* 0x000fe400078e00ff */
[----:B------:R-:W-:Y:S02]  /*5140*/  IMAD.MOV.U32 R3, RZ, RZ, R18 ;  /* 0x000000ffff037224 */ /* 0x000fe400078e0012 */
[----:B------:R-:W-:Y:S02]  /*5150*/  IMAD.MOV.U32 R6, RZ, RZ, R10 ;  /* 0x000000ffff067224 */ /* 0x000fe400078e000a */
[----:B------:R-:W-:Y:S02]  /*5160*/  IMAD.MOV.U32 R7, RZ, RZ, R11 ;  /* 0x000000ffff077224 */ /* 0x000fe400078e000b */
[----:B------:R-:W-:-:S07]  /*5170*/  IMAD.MOV.U32 R26, RZ, RZ, RZ ;  /* 0x000000ffff1a7224 */ /* 0x000fce00078e00ff */
.L_x_100:
[----:B------:R-:W0:Y:S01]  /*5180*/  S2R R9, SR_CgaCtaId ;  /* 0x0000000000097919 */ /* 0x000e220000008800 */
[----:B------:R-:W-:Y:S02]  /*5190*/  MOV R8, 0x400 ;  /* 0x0000040000087802 */ /* 0x000fe40000000f00 */
[----:B------:R-:W-:Y:S02]  /*51a0*/  LOP3.LUT P1, RZ, R0, 0x7f, RZ, 0xc0, !PT ;  /* 0x0000007f00ff7812 */ /* 0x000fe4000782c0ff */
[----:B0-----:R-:W-:Y:S02]  /*51b0*/  LEA R22, R9, R8, 0x18 ;  /* 0x0000000809167211 */ /* 0x001fe400078ec0ff */
[----:B------:R-:W-:-:S09]  /*51c0*/  SHF.L.U32 R8, R6, 0x1f, RZ ;  /* 0x0000001f06087819 */ /* 0x000fd200000006ff */
[----:B------:R-:W0:Y:S01]  /*51d0*/  @!P1 LDC R9, c[0x0][0x640] ;  /* 0x00019000ff099b82 */ /* 0x000e220000000800 */
[----:B------:R-:W-:-:S04]  /*51e0*/  IMAD R23, R7, 0x8, R22 ;  /* 0x0000000807177824 */ /* 0x000fc800078e0216 */
[----:B------:R-:W1:Y:S02]  /*51f0*/  SYNCS.PHASECHK.TRANS64.TRYWAIT P0, [R23+URZ+0x68], R8 ;  /* 0x00006808170075a7 */ /* 0x000e64000800017f */
[----:B-1----:R-:W-:Y:S05]  /*5200*/  @!P0 BRA `(.L_x_98) ;  /* 0x0000001000d08947 */ /* 0x002fea0003800000 */
.L_x_126:
[----:B-1----:R-:W-:Y:S01]  /*5210*/  PRMT R8, R12, 0x9910, RZ ;  /* 0x000099100c087816 */ /* 0x002fe200000000ff */
[----:B0-----:R0:W-:Y:S03]  /*5220*/  @!P1 SYNCS.ARRIVE.TRANS64 RZ, [R23+URZ], R9 ;  /* 0x0000000917ff99a7 */ /* 0x0011e6000800003f */
[----:B------:R-:W-:-:S13]  /*5230*/  ISETP.NE.AND P0, PT, R8, 0x2, PT ;  /* 0x000000020800780c */ /* 0x000fda0003f05270 */
[----:B0-----:R-:W-:Y:S05]  /*5240*/  @P0 BRA `(.L_x_99) ;  /* 0x0000000000040947 */ /* 0x001fea0003800000 */
[----:B------:R-:W-:Y:S01]  /*5250*/  BPT.TRAP 0x1 ;  /* 0x000000040000795c */ /* 0x000fe20000300000 */
.L_x_99:
[C---:B------:R-:W-:Y:S01]  /*5260*/  IMAD R8, R7.reuse, 0x1000, R16 ;  /* 0x0000100007087824 */ /* 0x040fe200078e0210 */
[----:B------:R-:W-:Y:S01]  /*5270*/  R2UR UR9, R22 ;  /* 0x00000000160972ca */ /* 0x000fe200000e0000 */
[--C-:B------:R-:W-:Y:S01]  /*5280*/  IMAD R9, R7, 0x2000, R22.reuse ;  /* 0x0000200007097824 */ /* 0x100fe200078e0216 */
[----:B------:R-:W-:Y:S01]  /*5290*/  R2UR UR25, R23 ;  /* 0x00000000171972ca */ /* 0x000fe200000e0000 */
[----:B------:R-:W-:Y:S01]  /*52a0*/  IMAD R8, R8, 0x2, R22 ;  /* 0x0000000208087824 */ /* 0x000fe200078e0216 */
[----:B------:R-:W-:Y:S01]  /*52b0*/  R2UR UR28, R19 ;  /* 0x00000000131c72ca */ /* 0x000fe200000e0000 */
[----:B------:R-:W-:Y:S01]  /*52c0*/  VIADD R3, R3, 0xffffffff ;  /* 0xffffffff03037836 */ /* 0x000fe20000000000 */
[----:B------:R-:W-:Y:S01]  /*52d0*/  R2UR UR8, R9 ;  /* 0x00000000090872ca */ /* 0x000fe200000e0000 */
[----:B------:R-:W-:Y:S01]  /*52e0*/  UIADD3 UR14, UP0, UR34, 0xf0, URZ ;  /* 0x000000f0220e7890 */ /* 0x000fe2000ff1e03f */
[----:B------:R-:W-:Y:S01]  /*52f0*/  R2UR UR24, R8 ;  /* 0x00000000081872ca */ /* 0x000fe200000e0000 */
[----:B------:R-:W-:Y:S01]  /*5300*/  IMAD R8, R7, 0x400, R17 ;  /* 0x0000040007087824 */ /* 0x000fe200078e0211 */
[----:B------:R-:W-:Y:S01]  /*5310*/  R2UR UR27, R20 ;  /* 0x00000000141b72ca */ /* 0x000fe200000e0000 */
[----:B------:R-:W-:Y:S01]  /*5320*/  UIADD3 UR22, UP1, UR34, 0x1f0, URZ ;  /* 0x000001f022167890 */ /* 0x000fe2000ff3e03f */
[----:B------:R-:W-:Y:S01]  /*5330*/  R2UR UR26, R25 ;  /* 0x00000000191a72ca */ /* 0x000fe200000e0000 */
[----:B------:R-:W-:Y:S01]  /*5340*/  UIADD3 UR36, UP2, UR34, 0x2f0, URZ ;  /* 0x000002f022247890 */ /* 0x000fe2000ff5e03f */
[----:B------:R-:W-:Y:S01]  /*5350*/  R2UR UR16, R8 ;  /* 0x00000000081072ca */ /* 0x000fe200000e0000 */
[----:B------:R-:W-:Y:S01]  /*5360*/  UIADD3.X UR15, URZ, UR35, URZ, UP0, !UPT ;  /* 0x000000233f0f7290 */ /* 0x000fe200087fe43f */
[----:B------:R-:W-:Y:S01]  /*5370*/  R2UR UR19, R26 ;  /* 0x000000001a1372ca */ /* 0x000fe200000e0000 */
[----:B------:R-:W-:Y:S01]  /*5380*/  UIADD3.X UR23, URZ, UR35, URZ, UP1, !UPT ;  /* 0x000000233f177290 */ /* 0x000fe20008ffe43f */
[----:B------:R-:W-:Y:S01]  /*5390*/  R2UR UR10, R24 ;  /* 0x00000000180a72ca */ /* 0x000fe200000e0000 */
[----:B------:R-:W-:Y:S01]  /*53a0*/  VIADD R7, R7, 0x1 ;  /* 0x0000000107077836 */ /* 0x000fe20000000000 */
[----:B------:R-:W-:Y:S01]  /*53b0*/  R2UR UR11, R21 ;  /* 0x00000000150b72ca */ /* 0x000fe200000e0000 */
[----:B------:R-:W-:Y:S01]  /*53c0*/  UIADD3 UR24, UR24, 0x180, URZ ;  /* 0x0000018018187890 */ /* 0x000fe2000fffe03f */
[----:B------:R-:W-:Y:S01]  /*53d0*/  ISETP.GT.AND P1, PT, R3, 0x1, PT ;  /* 0x000000010300780c */ /* 0x000fe20003f24270 */
[----:B------:R-:W-:Y:S01]  /*53e0*/  UIADD3.X UR37, URZ, UR35, URZ, UP2, !UPT ;  /* 0x000000233f257290 */ /* 0x000fe200097fe43f */
[----:B------:R-:W-:Y:S01]  /*53f0*/  ISETP.NE.AND P0, PT, R7, 0xd, PT ;  /* 0x0000000d0700780c */ /* 0x000fe20003f05270 */
[----:B------:R-:W-:Y:S01]  /*5400*/  UIADD3 UR8, UR8, 0x1a180, URZ ;  /* 0x0001a18008087890 */ /* 0x000fe2000fffe03f */
[----:B------:R-:W-:Y:S01]  /*5410*/  VIADD R26, R26, 0x1 ;  /* 0x000000011a1a7836 */ /* 0x000fe20000000000 */
[----:B------:R-:W-:Y:S01]  /*5420*/  UIADD3 UR16, UR9, 0x34180, UR16 ;  /* 0x0003418009107890 */ /* 0x000fe2000fffe010 */
[----:B------:R-:W-:Y:S01]  /*5430*/  SEL R9, RZ, 0x1, P0 ;  /* 0x00000001ff097807 */ /* 0x000fe20000000000 */
[----:B------:R-:W-:Y:S01]  /*5440*/  UMOV UR13, 0x30000 ;  /* 0x00030000000d7882 */ /* 0x000fe20000000000 */
[----:B------:R-:W-:Y:S01]  /*5450*/  UMOV UR30, 0x0 ;  /* 0x00000000001e7882 */ /* 0x000fe20000000000 */
[----:B------:R-:W-:Y:S01]  /*5460*/  UMOV UR31, 0x10000000 ;  /* 0x10000000001f7882 */ /* 0x000fe20000000000 */
[----:B------:R-:W-:Y:S01]  /*5470*/  UMOV UR17, UR25 ;  /* 0x0000001900117c82 */ /* 0x000fe20008000000 */
[----:B------:R-:W-:Y:S01]  /*5480*/  UMOV UR20, UR28 ;  /* 0x0000001c00147c82 */ /* 0x000fe20008000000 */
[----:B------:R-:W-:Y:S01]  /*5490*/  UMOV UR18, UR27 ;  /* 0x0000001b00127c82 */ /* 0x000fe20008000000 */
[----:B------:R0:W-:Y:S01]  /*54a0*/  UTMALDG.3D.MULTICAST [UR24], [UR14], UR13, desc[UR30] ;  /* 0x00001e180e0073b4 */ /* 0x0001e2000801180d */
[----:B------:R-:W-:Y:S01]  /*54b0*/  UMOV UR9, UR25 ;  /* 0x0000001900097c82 */ /* 0x000fe20008000000 */
[----:B------:R-:W-:Y:S01]  /*54c0*/  UMOV UR12, UR28 ;  /* 0x0000001c000c7c82 */ /* 0x000fe20008000000 */
[----:B------:R-:W-:Y:S01]  /*54d0*/  LOP3.LUT R6, R6, R9, RZ, 0x3c, !PT ;  /* 0x0000000906067212 */ /* 0x000fe200078e3cff */
[----:B------:R-:W-:Y:S01]  /*54e0*/  VIADD R25, R25, 0x20 ;  /* 0x0000002019197836 */ /* 0x000fe20000000000 */
[----:B------:R-:W-:Y:S01]  /*54f0*/  SEL R7, R7, RZ, P0 ;  /* 0x000000ff07077207 */ /* 0x000fe20000000000 */
[----:B------:R-:W-:Y:S01]  /*5500*/  VIADD R24, R24, 0x40 ;  /* 0x0000004018187836 */ /* 0x000fe20000000000 */
[----:B------:R0:W-:Y:S01]  /*5510*/  UTMALDG.3D.MULTICAST [UR16], [UR22], UR13, desc[UR30] ;  /* 0x00001e10160073b4 */ /* 0x0001e2000801180d */
[----:B------:R0:W-:Y:S02]  /*5520*/  UTMALDG.3D [UR8], [UR36], desc[UR30] ;  /* 0x00001e08240075b4 */ /* 0x0001e40008011000 */
[----:B0-----:R-:W-:Y:S05]  /*5530*/  @P1 BRA `(.L_x_100) ;  /* 0xfffffffc00101947 */ /* 0x001fea000383ffff */
.L_x_97:
[----:B------:R-:W-:Y:S05]  /*5540*/  BSYNC B1 ;  /* 0x0000000000017941 */ /* 0x000fea0003800000 */
.L_x_96:
[----:B------:R-:W-:Y:S01]  /*5550*/  LOP3.LUT P1, RZ, R13, 0xff, RZ, 0xc0, !PT ;  /* 0x000000ff0dff7812 */ /* 0x000fe2000782c0ff */
[C---:B------:R-:W-:Y:S01]  /*5560*/  IMAD.IADD R8, R14.reuse, 0x1, R11 ;  /* 0x000000010e087824 */ /* 0x040fe200078e020b */
[----:B------:R-:W-:Y:S01]  /*5570*/  ULDC.64 UR8, c[0x0][0x750] ;  /* 0x0001d40000087ab9 */ /* 0x000fe20000000a00 */
[----:B------:R-:W-:Y:S01]  /*5580*/  ISETP.GE.U32.AND P2, PT, R14, 0xd, PT ;  /* 0x0000000d0e00780c */ /* 0x000fe20003f46070 */
[----:B------:R-:W-:Y:S01]  /*5590*/  BSSY B1, `(.L_x_101) ;  /* 0x0000069000017945 */ /* 0x000fe20003800000 */
[----:B------:R-:W-:Y:S01]  /*55a0*/  IMAD.MOV.U32 R19, RZ, RZ, -0x1 ;  /* 0xffffffffff137424 */ /* 0x000fe200078e00ff */
[----:B------:R-:W-:Y:S02]  /*55b0*/  ISETP.GT.U32.AND P0, PT, R8, 0xc, PT ;  /* 0x0000000c0800780c */ /* 0x000fe40003f04070 */
[----:B------:R-:W-:Y:S02]  /*55c0*/  PRMT R13, RZ, 0x7610, R13 ;  /* 0x00007610ff0d7816 */ /* 0x000fe4000000000d */
[----:B------:R-:W-:-:S03]  /*55d0*/  ISETP.LT.U32.AND P0, PT, R14, 0xd, P0 ;  /* 0x0000000d0e00780c */ /* 0x000fc60000701070 */
[----:B------:R-:W0:Y:S01]  /*55e0*/  @P1 S2R R6, SR_CgaCtaId ;  /* 0x0000000000061919 */ /* 0x000e220000008800 */
[----:B------:R-:W-:-:S04]  /*55f0*/  @P1 MOV R3, 0x400 ;  /* 0x0000040000031802 */ /* 0x000fc80000000f00 */
[----:B0-----:R-:W-:Y:S01]  /*5600*/  @P1 LEA R3, R6, R3, 0x18 ;  /* 0x0000000306031211 */ /* 0x001fe200078ec0ff */
[----:B------:R-:W-:-:S03]  /*5610*/  IMAD.WIDE.U32 R6, R8, 0x4ec4ec4f, RZ ;  /* 0x4ec4ec4f08067825 */ /* 0x000fc600078e00ff */
[----:B------:R0:W-:Y:S01]  /*5620*/  @P1 SYNCS.ARRIVE.TRANS64.A1T0 RZ, [R3+URZ+0xe8], RZ ;  /* 0x0000e8ff03ff19a7 */ /* 0x0001e2000810003f */
[----:B------:R-:W-:Y:S01]  /*5630*/  IADD3 R4, P1, R4, UR32, RZ ;  /* 0x0000002004047c10 */ /* 0x000fe2000ff3e0ff */
[----:B------:R-:W-:Y:S01]  /*5640*/  IMAD.MOV.U32 R6, RZ, RZ, -0x1 ;  /* 0xffffffffff067424 */ /* 0x000fe200078e00ff */
[----:B------:R-:W-:Y:S02]  /*5650*/  SHF.R.U32.HI R7, RZ, 0x2, R7 ;  /* 0x00000002ff077819 */ /* 0x000fe40000011607 */
[----:B------:R-:W-:Y:S02]  /*5660*/  IADD3.X R5, R5, UR7, RZ, P1, !PT ;  /* 0x0000000705057c10 */ /* 0x000fe40008ffe4ff */
[----:B0-----:R-:W-:Y:S01]  /*5670*/  SEL R3, RZ, 0x1, !P0 ;  /* 0x00000001ff037807 */ /* 0x001fe20004000000 */
[----:B------:R-:W-:Y:S01]  /*5680*/  IMAD R11, R7, -0xd, R8 ;  /* 0xfffffff3070b7824 */ /* 0x000fe200078e0208 */
[----:B------:R-:W-:Y:S02]  /*5690*/  ISETP.GE.U32.AND P0, PT, R4, UR8, PT ;  /* 0x0000000804007c0c */ /* 0x000fe4000bf06070 */
[----:B------:R-:W-:Y:S01]  /*56a0*/  LOP3.LUT R10, R10, R3, RZ, 0x3c, !PT ;  /* 0x000000030a0a7212 */ /* 0x000fe200078e3cff */
[----:B------:R-:W-:Y:S01]  /*56b0*/  IMAD.MOV.U32 R3, RZ, RZ, -0x1 ;  /* 0xffffffffff037424 */ /* 0x000fe200078e00ff */
[----:B------:R-:W-:-:S02]  /*56c0*/  ISETP.GE.U32.AND.EX P0, PT, R5, UR9, PT, P0 ;  /* 0x0000000905007c0c */ /* 0x000fc4000bf06100 */
[--C-:B------:R-:W-:Y:S02]  /*56d0*/  @P2 LOP3.LUT R10, R10, 0x1, R7.reuse, 0x78, !PT ;  /* 0x000000010a0a2812 */ /* 0x100fe400078e7807 */
[----:B------:R-:W-:-:S09]  /*56e0*/  PRMT R7, RZ, 0x7610, R7 ;  /* 0x00007610ff077816 */ /* 0x000fd20000000007 */
[----:B------:R-:W-:Y:S05]  /*56f0*/  @P0 BRA `(.L_x_102) ;  /* 0x0000000400480947 */ /* 0x000fea0003800000 */
[----:B------:R-:W0:Y:S01]  /*5700*/  S2R R3, SR_CTAID.X ;  /* 0x0000000000037919 */ /* 0x000e220000002500 */
[----:B------:R-:W-:Y:S01]  /*5710*/  ULDC UR8, c[0x0][0x150] ;  /* 0x0000540000087ab9 */ /* 0x000fe20000000800 */
[----:B------:R-:W1:Y:S01]  /*5720*/  LDC R8, c[0x0][0x144] ;  /* 0x00005100ff087b82 */ /* 0x000e620000000800 */
[----:B------:R-:W-:Y:S01]  /*5730*/  ULDC UR11, c[0x0][0x730] ;  /* 0x0001cc00000b7ab9 */ /* 0x000fe20000000800 */
[----:B------:R-:W2:Y:S01]  /*5740*/  S2R R21, SR_CTAID.Y ;  /* 0x0000000000157919 */ /* 0x000ea20000002600 */
[----:B------:R-:W-:-:S05]  /*5750*/  ULDC UR12, c[0x0][0x154] ;  /* 0x00005500000c7ab9 */ /* 0x000fca0000000800 */
[----:B------:R-:W3:Y:S01]  /*5760*/  LDC R20, c[0x0][0x148] ;  /* 0x00005200ff147b82 */ /* 0x000ee20000000800 */
[----:B0-----:R-:W-:Y:S02]  /*5770*/  I2FP.F32.U32 R6, R3 ;  /* 0x0000000300067245 */ /* 0x001fe40000201000 */
[----:B--2---:R-:W-:-:S03]  /*5780*/  I2FP.F32.U32 R22, R21 ;  /* 0x0000001500167245 */ /* 0x004fc60000201000 */
[----:B------:R-:W-:Y:S01]  /*5790*/  FMUL R7, R6, UR8 ;  /* 0x0000000806077c20 */ /* 0x000fe20008400000 */
[----:B------:R-:W-:Y:S02]  /*57a0*/  ULDC.64 UR8, c[0x0][0x728] ;  /* 0x0001ca0000087ab9 */ /* 0x000fe40000000a00 */
[----:B------:R-:W-:-:S03]  /*57b0*/  ISETP.NE.U32.AND P0, PT, RZ, UR8, PT ;  /* 0x00000008ff007c0c */ /* 0x000fc6000bf05070 */
[----:B------:R-:W0:Y:S01]  /*57c0*/  F2I.U32.TRUNC.NTZ R7, R7 ;  /* 0x0000000700077305 */ /* 0x000e22000020f000 */
[----:B------:R-:W-:Y:S01]  /*57d0*/  ISETP.NE.AND.EX P0, PT, RZ, UR9, PT, P0 ;  /* 0x00000009ff007c0c */ /* 0x000fe2000bf05300 */
[----:B0-----:R-:W-:Y:S02]  /*57e0*/  IMAD.MOV R6, RZ, RZ, -R7 ;  /* 0x000000ffff067224 */ /* 0x001fe400078e0a07 */
[----:B------:R-:W-:Y:S02]  /*57f0*/  IMAD.MOV.U32 R7, RZ, RZ, R5 ;  /* 0x000000ffff077224 */ /* 0x000fe400078e0005 */
[----:B-1----:R-:W-:Y:S02]  /*5800*/  IMAD R3, R8, R6, R3 ;  /* 0x0000000608037224 */ /* 0x002fe400078e0203 */
[----:B------:R-:W-:-:S06]  /*5810*/  IMAD.MOV.U32 R6, RZ, RZ, R4 ;  /* 0x000000ffff067224 */ /* 0x000fcc00078e0004 */
[----:B---3--:R-:W-:Y:S05]  /*5820*/  @!P0 BRA `(.L_x_103) ;  /* 0x0000000000288947 */ /* 0x008fea0003800000 */
[----:B------:R-:W-:Y:S02]  /*5830*/  ULDC UR10, c[0x0][0x734] ;  /* 0x0001cd00000a7ab9 */ /* 0x000fe40000000800 */
[----:B------:R-:W-:-:S05]  /*5840*/  IADD3 R7, P0, R4, UR10, RZ ;  /* 0x0000000a04077c10 */ /* 0x000fca000ff1e0ff */
[----:B------:R-:W-:-:S04]  /*5850*/  IMAD.X R19, RZ, RZ, R5, P0 ;  /* 0x000000ffff137224 */ /* 0x000fc800000e0605 */
[----:B------:R-:W-:-:S04]  /*5860*/  IMAD.WIDE.U32 R8, R19, UR8, RZ ;  /* 0x0000000813087c25 */ /* 0x000fc8000f8e00ff */
[----:B------:R-:W-:-:S04]  /*5870*/  IMAD.WIDE.U32 R8, P0, R7, UR9, R8 ;  /* 0x0000000907087c25 */ /* 0x000fc8000f800008 */
[----:B------:R-:W-:-:S04]  /*5880*/  IMAD.WIDE.U32 R6, R7, UR8, RZ ;  /* 0x0000000807067c25 */ /* 0x000fc8000f8e00ff */
[----:B------:R-:W-:Y:S01]  /*5890*/  IMAD.MOV.U32 R6, RZ, RZ, R9 ;  /* 0x000000ffff067224 */ /* 0x000fe200078e0009 */
[----:B------:R-:W-:Y:S01]  /*58a0*/  IADD3 RZ, P1, R7, R8, RZ ;  /* 0x0000000807ff7210 */ /* 0x000fe20007f3e0ff */
[----:B------:R-:W-:-:S04]  /*58b0*/  IMAD.X R7, RZ, RZ, RZ, P0 ;  /* 0x000000ffff077224 */ /* 0x000fc800000e06ff */
[----:B------:R-:W-:-:S08]  /*58c0*/  IMAD.WIDE.U32.X R6, R19, UR9, R6, P1 ;  /* 0x0000000913067c25 */ /* 0x000fd000088e0406 */
.L_x_103:
[--C-:B------:R-:W-:Y:S01]  /*58d0*/  SHF.R.U64 R19, R6, UR11, R7.reuse ;  /* 0x0000000b06137c19 */ /* 0x100fe20008001207 */
[----:B------:R-:W-:Y:S01]  /*58e0*/  FMUL R22, R22, UR12 ;  /* 0x0000000c16167c20 */ /* 0x000fe20008400000 */
[----:B------:R-:W-:Y:S01]  /*58f0*/  SHF.R.U32.HI R6, RZ, UR11, R7 ;  /* 0x0000000bff067c19 */ /* 0x000fe20008011607 */
[----:B------:R-:W-:Y:S01]  /*5900*/  ULDC.64 UR8, c[0x0][0x720] ;  /* 0x0001c80000087ab9 */ /* 0x000fe20000000a00 */
[----:B------:R-:W-:Y:S01]  /*5910*/  IADD3 R7, P0, RZ, -R19, RZ ;  /* 0x80000013ff077210 */ /* 0x000fe20007f1e0ff */
[----:B------:R-:W-:Y:S02]  /*5920*/  ULDC.64 UR10, c[0x0][0x740] ;  /* 0x0001d000000a7ab9 */ /* 0x000fe40000000a00 */
[----:B------:R-:W0:Y:S02]  /*5930*/  F2I.U32.TRUNC.NTZ R22, R22 ;  /* 0x0000001600167305 */ /* 0x000e24000020f000 */
[----:B------:R-:W-:Y:S01]  /*5940*/  IMAD.X R6, RZ, RZ, ~R6, P0 ;  /* 0x000000ffff067224 */ /* 0x000fe200000e0e06 */
[----:B------:R-:W-:-:S03]  /*5950*/  ISETP.NE.U32.AND P0, PT, RZ, UR10, PT ;  /* 0x0000000aff007c0c */ /* 0x000fc6000bf05070 */
[----:B------:R-:W-:Y:S01]  /*5960*/  IMAD R6, R6, UR8, RZ ;  /* 0x0000000806067c24 */ /* 0x000fe2000f8e02ff */
[----:B------:R-:W-:-:S03]  /*5970*/  ISETP.NE.AND.EX P0, PT, RZ, UR11, PT, P0 ;  /* 0x0000000bff007c0c */ /* 0x000fc6000bf05300 */
[C---:B------:R-:W-:Y:S02]  /*5980*/  IMAD R9, R7.reuse, UR9, R6 ;  /* 0x0000000907097c24 */ /* 0x040fe4000f8e0206 */
[----:B------:R-:W-:Y:S01]  /*5990*/  IMAD.WIDE.U32 R6, R7, UR8, R4 ;  /* 0x0000000807067c25 */ /* 0x000fe2000f8e0004 */
[----:B------:R-:W-:-:S03]  /*59a0*/  ULDC UR8, c[0x0][0x718] ;  /* 0x0001c60000087ab9 */ /* 0x000fc60000000800 */
[----:B0-----:R-:W-:Y:S02]  /*59b0*/  IMAD.MOV R8, RZ, RZ, -R22 ;  /* 0x000000ffff087224 */ /* 0x001fe400078e0a16 */
[----:B------:R-:W-:Y:S02]  /*59c0*/  IMAD.IADD R7, R7, 0x1, R9 ;  /* 0x0000000107077824 */ /* 0x000fe400078e0209 */
[----:B------:R-:W-:-:S03]  /*59d0*/  @P3 IMAD R3, R20, R8, R21 ;  /* 0x0000000814033224 */ /* 0x000fc600078e0215 */
[--C-:B------:R-:W-:Y:S02]  /*59e0*/  SHF.R.U64 R20, R6, UR8, R7.reuse ;  /* 0x0000000806147c19 */ /* 0x100fe40008001207 */
[----:B------:R-:W-:Y:S01]  /*59f0*/  SHF.R.U32.HI R7, RZ, UR8, R7 ;  /* 0x00000008ff077c19 */ /* 0x000fe20008011607 */
[----:B------:R-:W-:-:S03]  /*5a00*/  ULDC UR8, c[0x0][0x708] ;  /* 0x0001c20000087ab9 */ /* 0x000fc60000000800 */
[--C-:B------:R-:W-:Y:S02]  /*5a10*/  SHF.R.U64 R22, R20, UR8, R7.reuse ;  /* 0x0000000814167c19 */ /* 0x100fe40008001207 */
[----:B------:R-:W-:Y:S01]  /*5a20*/  SHF.R.U32.HI R7, RZ, UR8, R7 ;  /* 0x00000008ff077c19 */ /* 0x000fe20008011607 */
[----:B------:R-:W-:-:S03]  /*5a30*/  ULDC UR8, c[0x0][0x758] ;  /* 0x0001d60000087ab9 */ /* 0x000fc60000000800 */
[--C-:B------:R-:W-:Y:S02]  /*5a40*/  SHF.R.U64 R21, R22, UR8, R7.reuse ;  /* 0x0000000816157c19 */ /* 0x100fe40008001207 */
[----:B------:R-:W-:-:S03]  /*5a50*/  SHF.R.U32.HI R23, RZ, UR8, R7 ;  /* 0x00000008ff177c19 */ /* 0x000fc60008011607 */
[----:B------:R-:W-:Y:S02]  /*5a60*/  IMAD.MOV.U32 R6, RZ, RZ, R21 ;  /* 0x000000ffff067224 */ /* 0x000fe400078e0015 */
[----:B------:R-:W-:Y:S01]  /*5a70*/  IMAD.MOV.U32 R7, RZ, RZ, R23 ;  /* 0x000000ffff077224 */ /* 0x000fe200078e0017 */
[----:B------:R-:W-:Y:S06]  /*5a80*/  @!P0 BRA `(.L_x_104) ;  /* 0x0000000000288947 */ /* 0x000fec0003800000 */
        /* <DEDUP_REMOVED lines=10> */
.L_x_104:
[----:B------:R-:W-:Y:S01]  /*5b30*/  ULDC UR8, c[0x0][0x748] ;  /* 0x0001d20000087ab9 */ /* 0x000fe20000000800 */
[----:B------:R-:W-:Y:S01]  /*5b40*/  LOP3.LUT R20, R20, UR4, RZ, 0xc0, !PT ;  /* 0x0000000414147c12 */ /* 0x000fe2000f8ec0ff */
[----:B------:R-:W-:Y:S01]  /*5b50*/  ULDC UR9, c[0x0][0x710] ;  /* 0x0001c40000097ab9 */ /* 0x000fe20000000800 */
[----:B------:R-:W-:Y:S01]  /*5b60*/  SHF.R.U64 R7, R6, UR8, R7 ;  /* 0x0000000806077c19 */ /* 0x000fe20008001207 */
[----:B------:R-:W-:Y:S01]  /*5b70*/  ULDC UR8, c[0x0][0x738] ;  /* 0x0001ce0000087ab9 */ /* 0x000fe20000000800 */
[----:B------:R-:W-:-:S03]  /*5b80*/  LOP3.LUT R6, R22, UR6, RZ, 0xc0, !PT ;  /* 0x0000000616067c12 */ /* 0x000fc6000f8ec0ff */
[----:B------:R-:W-:Y:S02]  /*5b90*/  IMAD.MOV R8, RZ, RZ, -R7 ;  /* 0x000000ffff087224 */ /* 0x000fe400078e0a07 */
[----:B------:R-:W-:Y:S02]  /*5ba0*/  IMAD R6, R7, UR5, R6 ;  /* 0x0000000507067c24 */ /* 0x000fe4000f8e0206 */
[----:B------:R-:W-:Y:S01]  /*5bb0*/  IMAD R21, R8, UR8, R21 ;  /* 0x0000000808157c24 */ /* 0x000fe2000f8e0215 */
[----:B------:R-:W-:Y:S01]  /*5bc0*/  ULDC UR8, c[0x0][0x700] ;  /* 0x0001c00000087ab9 */ /* 0x000fe20000000800 */
[----:B------:R-:W-:Y:S02]  /*5bd0*/  IMAD R6, R6, UR9, R3 ;  /* 0x0000000906067c24 */ /* 0x000fe4000f8e0203 */
[----:B------:R-:W-:Y:S02]  /*5be0*/  IMAD R21, R21, UR8, R20 ;  /* 0x0000000815157c24 */ /* 0x000fe4000f8e0214 */
[----:B------:R-:W-:-:S03]  /*5bf0*/  IMAD.MOV.U32 R7, RZ, RZ, 0x1 ;  /* 0x00000001ff077424 */ /* 0x000fc600078e00ff */
[----:B------:R-:W-:Y:S02]  /*5c00*/  SEL R3, R21, R6, !P3 ;  /* 0x0000000615037207 */ /* 0x000fe40005800000 */
[----:B------:R-:W-:-:S07]  /*5c10*/  SEL R6, R6, R21, !P3 ;  /* 0x0000001506067207 */ /* 0x000fce0005800000 */
.L_x_102:
[----:B------:R-:W-:Y:S05]  /*5c20*/  BSYNC B1 ;  /* 0x0000000000017941 */ /* 0x000fea0003800000 */
.L_x_101:
[----:B------:R-:W-:-:S13]  /*5c30*/  LOP3.LUT P0, RZ, R7, 0xff, RZ, 0xc0, !PT ;  /* 0x000000ff07ff7812 */ /* 0x000fda000780c0ff */
[----:B------:R-:W-:Y:S05]  /*5c40*/  @P0 BRA `(.L_x_105) ;  /* 0xfffffff400140947 */ /* 0x000fea000383ffff */
[----:B------:R-:W-:Y:S05]  /*5c50*/  BSYNC B0 ;  /* 0x0000000000007941 */ /* 0x000fea0003800000 */
.L_x_94:
[----:B------:R-:W-:-:S03]  /*5c60*/  UMOV UR8, 0xffffffff ;  /* 0xffffffff00087882 */ /* 0x000fc60000000000 */
[----:B------:R-:W-:Y:S05]  /*5c70*/  BRA.DIV UR8, `(.L_x_106) ;  /* 0x0000000a08487947 */ /* 0x000fea000b800000 */
[----:B------:R-:W-:-:S13]  /*5c80*/  ELECT P0, URZ, PT ;  /* 0x00000000003f782f */ /* 0x000fda0003800000 */
.L_x_129:
[----:B------:R-:W-:Y:S04]  /*5c90*/  BSSY B0, `(.L_x_107) ;  /* 0x000007c000007945 */ /* 0x000fe80003800000 */
[----:B------:R-:W-:Y:S05]  /*5ca0*/  @!P0 BRA `(.L_x_108) ;  /* 0x0000000400e88947 */ /* 0x000fea0003800000 */
[----:B------:R-:W-:-:S04]  /*5cb0*/  LOP3.LUT R2, R2, 0x2, RZ, 0xfc, !PT ;  /* 0x0000000202027812 */ /* 0x000fc800078efcff */
[----:B------:R-:W-:-:S13]  /*5cc0*/  ISETP.NE.AND P0, PT, R2, 0x3, PT ;  /* 0x000000030200780c */ /* 0x000fda0003f05270 */
[----:B------:R-:W-:Y:S05]  /*5cd0*/  @!P0 BRA `(.L_x_109) ;  /* 0x0000000000048947 */ /* 0x000fea0003800000 */
[----:B------:R-:W-:Y:S01]  /*5ce0*/  BPT.TRAP 0x1 ;  /* 0x000000040000795c */ /* 0x000fe20000300000 */
.L_x_109:
[----:B------:R-:W0:Y:S01]  /*5cf0*/  S2R R3, SR_CgaCtaId ;  /* 0x0000000000037919 */ /* 0x000e220000008800 */
[----:B------:R-:W-:Y:S02]  /*5d00*/  MOV R0, 0x400 ;  /* 0x0000040000007802 */ /* 0x000fe40000000f00 */
[----:B------:R-:W-:Y:S02]  /*5d10*/  SHF.L.U32 R2, R10, 0x1f, RZ ;  /* 0x0000001f0a027819 */ /* 0x000fe400000006ff */
[----:B0-----:R-:W-:-:S05]  /*5d20*/  LEA R0, R3, R0, 0x18 ;  /* 0x0000000003007211 */ /* 0x001fca00078ec0ff */
[----:B------:R-:W-:-:S04]  /*5d30*/  VIADD R0, R0, 0x68 ;  /* 0x0000006800007836 */ /* 0x000fc80000000000 */
[C---:B------:R-:W-:Y:S02]  /*5d40*/  IMAD R5, R11.reuse, 0x8, R0 ;  /* 0x000000080b057824 */ /* 0x040fe400078e0200 */
[----:B------:R-:W-:Y:S02]  /*5d50*/  VIADD R11, R11, 0x1 ;  /* 0x000000010b0b7836 */ /* 0x000fe40000000000 */
[----:B------:R-:W0:Y:S03]  /*5d60*/  SYNCS.PHASECHK.TRANS64.TRYWAIT P0, [R5+URZ], R2 ;  /* 0x00000002050075a7 */ /* 0x000e26000800017f */
[----:B------:R-:W-:-:S04]  /*5d70*/  ISETP.NE.AND P1, PT, R11, 0xd, PT ;  /* 0x0000000d0b00780c */ /* 0x000fc80003f25270 */
[----:B------:R-:W-:Y:S02]  /*5d80*/  SEL R3, RZ, 0x1, P1 ;  /* 0x00000001ff037807 */ /* 0x000fe40000800000 */
[----:B------:R-:W-:Y:S02]  /*5d90*/  SEL R11, R11, RZ, P1 ;  /* 0x000000ff0b0b7207 */ /* 0x000fe40000800000 */
[----:B------:R-:W-:-:S03]  /*5da0*/  LOP3.LUT R10, R10, R3, RZ, 0x3c, !PT ;  /* 0x000000030a0a7212 */ /* 0x000fc600078e3cff */
[----:B------:R-:W-:Y:S01]  /*5db0*/  IMAD R7, R11, 0x8, R0 ;  /* 0x000000080b077824 */ /* 0x000fe200078e0200 */
[----:B------:R-:W-:Y:S01]  /*5dc0*/  SHF.L.U32 R4, R10, 0x1f, RZ ;  /* 0x0000001f0a047819 */ /* 0x000fe200000006ff */
[----:B0-----:R-:W-:Y:S06]  /*5dd0*/  @!P0 BRA `(.L_x_110) ;  /* 0x0000000800108947 */ /* 0x001fec0003800000 */
.L_x_130:
[----:B------:R-:W1:Y:S01]  /*5de0*/  SYNCS.PHASECHK.TRANS64.TRYWAIT P0, [R7+URZ], R4 ;  /* 0x00000004070075a7 */ /* 0x000e62000800017f */
[----:B0-----:R-:W-:-:S05]  /*5df0*/  VIADD R2, R11, 0x1 ;  /* 0x000000010b027836 */ /* 0x001fca0000000000 */
[----:B------:R-:W-:-:S04]  /*5e00*/  ISETP.NE.AND P1, PT, R2, 0xd, PT ;  /* 0x0000000d0200780c */ /* 0x000fc80003f25270 */
[----:B------:R-:W-:Y:S02]  /*5e10*/  SEL R3, RZ, 0x1, P1 ;  /* 0x00000001ff037807 */ /* 0x000fe40000800000 */
[----:B------:R-:W-:Y:S02]  /*5e20*/  SEL R9, R2, RZ, P1 ;  /* 0x000000ff02097207 */ /* 0x000fe40000800000 */
[----:B------:R-:W-:-:S03]  /*5e30*/  LOP3.LUT R10, R10, R3, RZ, 0x3c, !PT ;  /* 0x000000030a0a7212 */ /* 0x000fc600078e3cff */
[----:B------:R-:W-:Y:S01]  /*5e40*/  IMAD R6, R9, 0x8, R0 ;  /* 0x0000000809067824 */ /* 0x000fe200078e0200 */
[----:B------:R-:W-:Y:S01]  /*5e50*/  SHF.L.U32 R5, R10, 0x1f, RZ ;  /* 0x0000001f0a057819 */ /* 0x000fe200000006ff */
[----:B-1----:R-:W-:Y:S06]  /*5e60*/  @!P0 BRA `(.L_x_111) ;  /* 0x0000000800008947 */ /* 0x002fec0003800000 */
.L_x_131:
[----:B------:R-:W1:Y:S01]  /*5e70*/  SYNCS.PHASECHK.TRANS64.TRYWAIT P0, [R6+URZ], R5 ;  /* 0x00000005060075a7 */ /* 0x000e62000800017f */
[----:B------:R-:W-:-:S05]  /*5e80*/  VIADD R2, R9, 0x1 ;  /* 0x0000000109027836 */ /* 0x000fca0000000000 */
[----:B------:R-:W-:-:S04]  /*5e90*/  ISETP.NE.AND P1, PT, R2, 0xd, PT ;  /* 0x0000000d0200780c */ /* 0x000fc80003f25270 */
[----:B------:R-:W-:Y:S02]  /*5ea0*/  SEL R3, RZ, 0x1, P1 ;  /* 0x00000001ff037807 */ /* 0x000fe40000800000 */
[----:B0-----:R-:W-:Y:S02]  /*5eb0*/  SEL R7, R2, RZ, P1 ;  /* 0x000000ff02077207 */ /* 0x001fe40000800000 */
[----:B------:R-:W-:-:S03]  /*5ec0*/  LOP3.LUT R10, R10, R3, RZ, 0x3c, !PT ;  /* 0x000000030a0a7212 */ /* 0x000fc600078e3cff */
[----:B------:R-:W-:Y:S01]  /*5ed0*/  IMAD R9, R7, 0x8, R0 ;  /* 0x0000000807097824 */ /* 0x000fe200078e0200 */
[----:B------:R-:W-:Y:S01]  /*5ee0*/  SHF.L.U32 R4, R10, 0x1f, RZ ;  /* 0x0000001f0a047819 */ /* 0x000fe200000006ff */
[----:B-1----:R-:W-:Y:S06]  /*5ef0*/  @!P0 BRA `(.L_x_112) ;  /* 0x0000000400f08947 */ /* 0x002fec0003800000 */
.L_x_132:
[----:B------:R-:W1:Y:S01]  /*5f00*/  SYNCS.PHASECHK.TRANS64.TRYWAIT P0, [R9+URZ], R4 ;  /* 0x00000004090075a7 */ /* 0x000e62000800017f */
[----:B------:R-:W-:-:S05]  /*5f10*/  VIADD R2, R7, 0x1 ;  /* 0x0000000107027836 */ /* 0x000fca0000000000 */
[----:B------:R-:W-:-:S04]  /*5f20*/  ISETP.NE.AND P1, PT, R2, 0xd, PT ;  /* 0x0000000d0200780c */ /* 0x000fc80003f25270 */
[----:B------:R-:W-:Y:S02]  /*5f30*/  SEL R3, RZ, 0x1, P1 ;  /* 0x00000001ff037807 */ /* 0x000fe40000800000 */
[----:B------:R-:W-:Y:S02]  /*5f40*/  SEL R7, R2, RZ, P1 ;  /* 0x000000ff02077207 */ /* 0x000fe40000800000 */
[----:B------:R-:W-:-:S03]  /*5f50*/  LOP3.LUT R10, R10, R3, RZ, 0x3c, !PT ;  /* 0x000000030a0a7212 */ /* 0x000fc600078e3cff */
[----:B0-----:R-:W-:Y:S01]  /*5f60*/  IMAD R6, R7, 0x8, R0 ;  /* 0x0000000807067824 */ /* 0x001fe200078e0200 */
[----:B------:R-:W-:Y:S01]  /*5f70*/  SHF.L.U32 R5, R10, 0x1f, RZ ;  /* 0x0000001f0a057819 */ /* 0x000fe200000006ff */
[----:B-1----:R-:W-:Y:S06]  /*5f80*/  @!P0 BRA `(.L_x_113) ;  /* 0x0000000400e08947 */ /* 0x002fec0003800000 */
.L_x_133:
        /* <DEDUP_REMOVED lines=9> */
.L_x_134:
        /* <DEDUP_REMOVED lines=9> */
.L_x_135:
        /* <DEDUP_REMOVED lines=9> */
.L_x_136:
        /* <DEDUP_REMOVED lines=9> */
.L_x_137:
        /* <DEDUP_REMOVED lines=9> */
.L_x_138:
[----:B------:R-:W1:Y:S01]  /*6260*/  SYNCS.PHASECHK.TRANS64.TRYWAIT P0, [R9+URZ], R4 ;  /* 0x00000004090075a7 */ /* 0x000e62000800017f */
[----:B------:R-:W-:-:S05]  /*6270*/  VIADD R2, R7, 0x1 ;  /* 0x0000000107027836 */ /* 0x000fca0000000000 */
[----:B------:R-:W-:-:S04]  /*6280*/  ISETP.NE.AND P1, PT, R2, 0xd, PT ;  /* 0x0000000d0200780c */ /* 0x000fc80003f25270 */
[----:B------:R-:W-:Y:S02]  /*6290*/  SEL R3, RZ, 0x1, P1 ;  /* 0x00000001ff037807 */ /* 0x000fe40000800000 */
[----:B------:R-:W-:Y:S02]  /*62a0*/  SEL R7, R2, RZ, P1 ;  /* 0x000000ff02077207 */ /* 0x000fe40000800000 */
[----:B------:R-:W-:-:S03]  /*62b0*/  LOP3.LUT R10, R10, R3, RZ, 0x3c, !PT ;  /* 0x000000030a0a7212 */ /* 0x000fc600078e3cff */
[----:B------:R-:W-:Y:S01]  /*62c0*/  IMAD R8, R7, 0x8, R0 ;  /* 0x0000000807087824 */ /* 0x000fe200078e0200 */
[----:B0-----:R-:W-:Y:S01]  /*62d0*/  SHF.L.U32 R5, R10, 0x1f, RZ ;  /* 0x0000001f0a057819 */ /* 0x001fe200000006ff */
[----:B-1----:R-:W-:Y:S06]  /*62e0*/  @!P0 BRA `(.L_x_119) ;  /* 0x0000000400808947 */ /* 0x002fec0003800000 */
.L_x_139:
[----:B------:R-:W1:Y:S01]  /*62f0*/  SYNCS.PHASECHK.TRANS64.TRYWAIT P0, [R8+URZ], R5 ;  /* 0x00000005080075a7 */ /* 0x000e62000800017f */
[----:B------:R-:W-:-:S05]  /*6300*/  VIADD R2, R7, 0x1 ;  /* 0x0000000107027836 */ /* 0x000fca0000000000 */
[----:B------:R-:W-:-:S04]  /*6310*/  ISETP.NE.AND P1, PT, R2, 0xd, PT ;  /* 0x0000000d0200780c */ /* 0x000fc80003f25270 */
[----:B------:R-:W-:Y:S02]  /*6320*/  SEL R3, RZ, 0x1, P1 ;  /* 0x00000001ff037807 */ /* 0x000fe40000800000 */
[----:B------:R-:W-:Y:S02]  /*6330*/  SEL R7, R2, RZ, P1 ;  /* 0x000000ff02077207 */ /* 0x000fe40000800000 */
[----:B0-----:R-:W-:-:S03]  /*6340*/  LOP3.LUT R9, R10, R3, RZ, 0x3c, !PT ;  /* 0x000000030a097212 */ /* 0x001fc600078e3cff */
[----:B------:R-:W-:Y:S01]  /*6350*/  IMAD R11, R7, 0x8, R0 ;  /* 0x00000008070b7824 */ /* 0x000fe200078e0200 */
[----:B------:R-:W-:Y:S01]  /*6360*/  SHF.L.U32 R6, R9, 0x1f, RZ ;  /* 0x0000001f09067819 */ /* 0x000fe200000006ff */
[----:B-1----:R-:W-:Y:S06]  /*6370*/  @!P0 BRA `(.L_x_120) ;  /* 0x0000000400708947 */ /* 0x002fec0003800000 */
.L_x_140:
[----:B------:R-:W1:Y:S01]  /*6380*/  SYNCS.PHASECHK.TRANS64.TRYWAIT P0, [R11+URZ], R6 ;  /* 0x000000060b0075a7 */ /* 0x000e62000800017f */
[----:B------:R-:W-:-:S05]  /*6390*/  VIADD R2, R7, 0x1 ;  /* 0x0000000107027836 */ /* 0x000fca0000000000 */
[----:B------:R-:W-:-:S04]  /*63a0*/  ISETP.NE.AND P1, PT, R2, 0xd, PT ;  /* 0x0000000d0200780c */ /* 0x000fc80003f25270 */
[----:B------:R-:W-:Y:S02]  /*63b0*/  SEL R4, RZ, 0x1, P1 ;  /* 0x00000001ff047807 */ /* 0x000fe40000800000 */
[----:B------:R-:W-:Y:S02]  /*63c0*/  SEL R3, R2, RZ, P1 ;  /* 0x000000ff02037207 */ /* 0x000fe40000800000 */
[----:B------:R-:W-:Y:S01]  /*63d0*/  LOP3.LUT R4, R9, R4, RZ, 0x3c, !PT ;  /* 0x0000000409047212 */ /* 0x000fe200078e3cff */
[----:B-1----:R-:W-:Y:S06]  /*63e0*/  @!P0 BRA `(.L_x_121) ;  /* 0x0000000400688947 */ /* 0x002fec0003800000 */
.L_x_141:
[----:B------:R-:W-:Y:S01]  /*63f0*/  IMAD R3, R3, 0x8, R0 ;  /* 0x0000000803037824 */ /* 0x000fe200078e0200 */
[----:B------:R-:W-:-:S07]  /*6400*/  SHF.L.U32 R0, R4, 0x1f, RZ ;  /* 0x0000001f04007819 */ /* 0x000fce00000006ff */
.L_x_122:
[----:B--2---:R2:W3:Y:S02]  /*6410*/  SYNCS.PHASECHK.TRANS64.TRYWAIT P0, [R3+URZ], R0 ;  /* 0x00000000030075a7 */ /* 0x0044e4000800017f */
[----:B---3--:R-:W-:Y:S05]  /*6420*/  @!P0 NANOSLEEP.SYNCS 0x989680 ;  /* 0x009896800000895d */ /* 0x008fea0003900000 */
[----:B------:R-:W3:Y:S02]  /*6430*/  @!P0 SYNCS.PHASECHK.TRANS64 P0, [R3+URZ], R0 ;  /* 0x00000000030085a7 */ /* 0x000ee4000800007f */
[----:B---3--:R-:W-:Y:S05]  /*6440*/  @!P0 BRA `(.L_x_122) ;  /* 0xfffffffc00f08947 */ /* 0x008fea000383ffff */
.L_x_108:
[----:B------:R-:W-:Y:S05]  /*6450*/  BSYNC B0 ;  /* 0x0000000000007941 */ /* 0x000fea0003800000 */
.L_x_107:
[----:B------:R-:W-:Y:S05]  /*6460*/  EXIT ;  /* 0x000000000000794d */ /* 0x000fea0003800000 */
.L_x_22:
[----:B-1----:R-:W-:-:S04]  /*6470*/  IMAD.U32 R16, RZ, RZ, UR8 ;  /* 0x00000008ff107e24 */ /* 0x002fc8000f8e00ff */
[----:B------:R1:W4:Y:S03]  /*6480*/  SYNCS.PHASECHK.TRANS64.TRYWAIT P1, [R16+URZ], R13 ;  /* 0x0000000d100075a7 */ /* 0x000326000802017f */
[----:B----4-:R-:W-:Y:S05]  /*6490*/  @!P1 NANOSLEEP.SYNCS 0x989680 ;  /* 0x009896800000995d */ /* 0x010fea0003900000 */
[----:B------:R-:W4:Y:S02]  /*64a0*/  @!P1 SYNCS.PHASECHK.TRANS64 P1, [R16+URZ], R13 ;  /* 0x0000000d100095a7 */ /* 0x000f24000802007f */
[----:B----4-:R-:W-:Y:S05]  /*64b0*/  @!P1 BRA `(.L_x_22) ;  /* 0xfffffffc00ec9947 */ /* 0x010fea000383ffff */
[----:B------:R-:W-:Y:S05]  /*64c0*/  BRA `(.L_x_21) ;  /* 0xffffffb000747947 */ /* 0x000fea000383ffff */
.L_x_95:
[----:B------:R-:W-:Y:S01]  /*64d0*/  BSSY B1, `(.L_x_123) ;  /* 0x0000006000017945 */ /* 0x000fe20003800000 */
[----:B------:R-:W-:-:S07]  /*64e0*/  IMAD.MOV.U32 R7, RZ, RZ, -0x1 ;  /* 0xffffffffff077424 */ /* 0x000fce00078e00ff */
[----:B------:R-:W-:Y:S05]  /*64f0*/  WARPSYNC.COLLECTIVE R7, `(.L_x_124) ;  /* 0x00000000070c7348 */ /* 0x000fea0003c00000 */
[----:B------:R-:W-:Y:S02]  /*6500*/  ELECT P0, UR62, PT ;  /* 0x00000000003e782f */ /* 0x000fe40003800000 */
[----:B------:R-:W-:Y:S01]  /*6510*/  MOV R7, UR62 ;  /* 0x0000003e00077c02 */ /* 0x000fe20008000f00 */
[----:B------:R-:W-:Y:S10]  /*6520*/  ENDCOLLECTIVE ;  /* 0x000000000000791b */ /* 0x000ff40003800000 */
.L_x_124:
[----:B------:R-:W-:Y:S05]  /*6530*/  BSYNC B1 ;  /* 0x0000000000017941 */ /* 0x000fea0003800000 */
.L_x_123:
[----:B------:R-:W-:Y:S05]  /*6540*/  BRA `(.L_x_125) ;  /* 0xffffffe800e07947 */ /* 0x000fea000383ffff */
.L_x_98:
[----:B-1----:R1:W2:Y:S02]  /*6550*/  SYNCS.PHASECHK.TRANS64.TRYWAIT P0, [R23+URZ+0x68], R8 ;  /* 0x00006808170075a7 */ /* 0x0022a4000800017f */
[----:B--2---:R-:W-:Y:S05]  /*6560*/  @!P0 NANOSLEEP.SYNCS 0x989680 ;  /* 0x009896800000895d */ /* 0x004fea0003900000 */
[----:B------:R-:W2:Y:S02]  /*6570*/  @!P0 SYNCS.PHASECHK.TRANS64 P0, [R23+URZ+0x68], R8 ;  /* 0x00006808170085a7 */ /* 0x000ea4000800007f */
[----:B--2---:R-:W-:Y:S05]  /*6580*/  @!P0 BRA `(.L_x_98) ;  /* 0xfffffffc00f08947 */ /* 0x004fea000383ffff */
[----:B------:R-:W-:Y:S05]  /*6590*/  BRA `(.L_x_126) ;  /* 0xffffffec001c7947 */ /* 0x000fea000383ffff */
.L_x_106:
[----:B------:R-:W-:Y:S01]  /*65a0*/  BSSY B0, `(.L_x_127) ;  /* 0x0000006000007945 */ /* 0x000fe20003800000 */
[----:B------:R-:W-:-:S07]  /*65b0*/  IMAD.MOV.U32 R7, RZ, RZ, -0x1 ;  /* 0xffffffffff077424 */ /* 0x000fce00078e00ff */
[----:B------:R-:W-:Y:S05]  /*65c0*/  WARPSYNC.COLLECTIVE R7, `(.L_x_128) ;  /* 0x00000000070c7348 */ /* 0x000fea0003c00000 */
[----:B------:R-:W-:Y:S02]  /*65d0*/  ELECT P0, UR62, PT ;  /* 0x00000000003e782f */ /* 0x000fe40003800000 */
[----:B------:R-:W-:Y:S01]  /*65e0*/  MOV R7, UR62 ;  /* 0x0000003e00077c02 */ /* 0x000fe20008000f00 */
[----:B------:R-:W-:Y:S10]  /*65f0*/  ENDCOLLECTIVE ;  /* 0x000000000000791b */ /* 0x000ff40003800000 */
.L_x_128:
[----:B------:R-:W-:Y:S05]  /*6600*/  BSYNC B0 ;  /* 0x0000000000007941 */ /* 0x000fea0003800000 */
.L_x_127:
[----:B------:R-:W-:Y:S05]  /*6610*/  BRA `(.L_x_129) ;  /* 0xfffffff4009c7947 */ /* 0x000fea000383ffff */
.L_x_110:
[----:B0-----:R0:W1:Y:S02]  /*6620*/  SYNCS.PHASECHK.TRANS64.TRYWAIT P0, [R5+URZ], R2 ;  /* 0x00000002050075a7 */ /* 0x001064000800017f */
[----:B-1----:R-:W-:Y:S05]  /*6630*/  @!P0 NANOSLEEP.SYNCS 0x989680 ;  /* 0x009896800000895d */ /* 0x002fea0003900000 */
[----:B------:R-:W1:Y:S02]  /*6640*/  @!P0 SYNCS.PHASECHK.TRANS64 P0, [R5+URZ], R2 ;  /* 0x00000002050085a7 */ /* 0x000e64000800007f */
[----:B-1----:R-:W-:Y:S05]  /*6650*/  @!P0 BRA `(.L_x_110) ;  /* 0xfffffffc00f08947 */ /* 0x002fea000383ffff */
[----:B------:R-:W-:Y:S05]  /*6660*/  BRA `(.L_x_130) ;  /* 0xfffffff400dc7947 */ /* 0x000fea000383ffff */
.L_x_111:
[----:B0-----:R0:W1:Y:S02]  /*6670*/  SYNCS.PHASECHK.TRANS64.TRYWAIT P0, [R7+URZ], R4 ;  /* 0x00000004070075a7 */ /* 0x001064000800017f */
[----:B-1----:R-:W-:Y:S05]  /*6680*/  @!P0 NANOSLEEP.SYNCS 0x989680 ;  /* 0x009896800000895d */ /* 0x002fea0003900000 */
[----:B------:R-:W1:Y:S02]  /*6690*/  @!P0 SYNCS.PHASECHK.TRANS64 P0, [R7+URZ], R4 ;  /* 0x00000004070085a7 */ /* 0x000e64000800007f */
[----:B-1----:R-:W-:Y:S05]  /*66a0*/  @!P0 BRA `(.L_x_111) ;  /* 0xfffffffc00f08947 */ /* 0x002fea000383ffff */
[----:B------:R-:W-:Y:S05]  /*66b0*/  BRA `(.L_x_131) ;  /* 0xfffffff400ec7947 */ /* 0x000fea000383ffff */
.L_x_112:
[----:B0-----:R0:W1:Y:S02]  /*66c0*/  SYNCS.PHASECHK.TRANS64.TRYWAIT P0, [R6+URZ], R5 ;  /* 0x00000005060075a7 */ /* 0x001064000800017f */
[----:B-1----:R-:W-:Y:S05]  /*66d0*/  @!P0 NANOSLEEP.SYNCS 0x989680 ;  /* 0x009896800000895d */ /* 0x002fea0003900000 */
[----:B------:R-:W1:Y:S02]  /*66e0*/  @!P0 SYNCS.PHASECHK.TRANS64 P0, [R6+URZ], R5 ;  /* 0x00000005060085a7 */ /* 0x000e64000800007f */
[----:B-1----:R-:W-:Y:S05]  /*66f0*/  @!P0 BRA `(.L_x_112) ;  /* 0xfffffffc00f08947 */ /* 0x002fea000383ffff */
[----:B------:R-:W-:Y:S05]  /*6700*/  BRA `(.L_x_132) ;  /* 0xfffffff400fc7947 */ /* 0x000fea000383ffff */
.L_x_113:
[----:B0-----:R0:W1:Y:S02]  /*6710*/  SYNCS.PHASECHK.TRANS64.TRYWAIT P0, [R9+URZ], R4 ;  /* 0x00000004090075a7 */ /* 0x001064000800017f */
[----:B-1----:R-:W-:Y:S05]  /*6720*/  @!P0 NANOSLEEP.SYNCS 0x989680 ;  /* 0x009896800000895d */ /* 0x002fea0003900000 */
[----:B------:R-:W1:Y:S02]  /*6730*/  @!P0 SYNCS.PHASECHK.TRANS64 P0, [R9+URZ], R4 ;  /* 0x00000004090085a7 */ /* 0x000e64000800007f */
[----:B-1----:R-:W-:Y:S05]  /*6740*/  @!P0 BRA `(.L_x_113) ;  /* 0xfffffffc00f08947 */ /* 0x002fea000383ffff */
[----:B------:R-:W-:Y:S05]  /*6750*/  BRA `(.L_x_133) ;  /* 0xfffffff8000c7947 */ /* 0x000fea000383ffff */
.L_x_114:
[----:B0-----:R0:W1:Y:S02]  /*6760*/  SYNCS.PHASECHK.TRANS64.TRYWAIT P0, [R6+URZ], R5 ;  /* 0x00000005060075a7 */ /* 0x001064000800017f */
[----:B-1----:R-:W-:Y:S05]  /*6770*/  @!P0 NANOSLEEP.SYNCS 0x989680 ;  /* 0x009896800000895d */ /* 0x002fea0003900000 */
[----:B------:R-:W1:Y:S02]  /*6780*/  @!P0 SYNCS.PHASECHK.TRANS64 P0, [R6+URZ], R5 ;  /* 0x00000005060085a7 */ /* 0x000e64000800007f */
[----:B-1----:R-:W-:Y:S05]  /*6790*/  @!P0 BRA `(.L_x_114) ;  /* 0xfffffffc00f08947 */ /* 0x002fea000383ffff */
[----:B------:R-:W-:Y:S05]  /*67a0*/  BRA `(.L_x_134) ;  /* 0xfffffff8001c7947 */ /* 0x000fea000383ffff */
.L_x_115:
[----:B0-----:R0:W1:Y:S02]  /*67b0*/  SYNCS.PHASECHK.TRANS64.TRYWAIT P0, [R9+URZ], R4 ;  /* 0x00000004090075a7 */ /* 0x001064000800017f */
[----:B-1----:R-:W-:Y:S05]  /*67c0*/  @!P0 NANOSLEEP.SYNCS 0x989680 ;  /* 0x009896800000895d */ /* 0x002fea0003900000 */
[----:B------:R-:W1:Y:S02]  /*67d0*/  @!P0 SYNCS.PHASECHK.TRANS64 P0, [R9+URZ], R4 ;  /* 0x00000004090085a7 */ /* 0x000e64000800007f */
[----:B-1----:R-:W-:Y:S05]  /*67e0*/  @!P0 BRA `(.L_x_115) ;  /* 0xfffffffc00f08947 */ /* 0x002fea000383ffff */
[----:B------:R-:W-:Y:S05]  /*67f0*/  BRA `(.L_x_135) ;  /* 0xfffffff8002c7947 */ /* 0x000fea000383ffff */
.L_x_116:
[----:B0-----:R0:W1:Y:S02]  /*6800*/  SYNCS.PHASECHK.TRANS64.TRYWAIT P0, [R6+URZ], R5 ;  /* 0x00000005060075a7 */ /* 0x001064000800017f */
[----:B-1----:R-:W-:Y:S05]  /*6810*/  @!P0 NANOSLEEP.SYNCS 0x989680 ;  /* 0x009896800000895d */ /* 0x002fea0003900000 */
[----:B------:R-:W1:Y:S02]  /*6820*/  @!P0 SYNCS.PHASECHK.TRANS64 P0, [R6+URZ], R5 ;  /* 0x00000005060085a7 */ /* 0x000e64000800007f */
[----:B-1----:R-:W-:Y:S05]  /*6830*/  @!P0 BRA `(.L_x_116) ;  /* 0xfffffffc00f08947 */ /* 0x002fea000383ffff */
[----:B------:R-:W-:Y:S05]  /*6840*/  BRA `(.L_x_136) ;  /* 0xfffffff8003c7947 */ /* 0x000fea000383ffff */
.L_x_117:
[----:B0-----:R0:W1:Y:S02]  /*6850*/  SYNCS.PHASECHK.TRANS64.TRYWAIT P0, [R9+URZ], R4 ;  /* 0x00000004090075a7 */ /* 0x001064000800017f */
[----:B-1----:R-:W-:Y:S05]  /*6860*/  @!P0 NANOSLEEP.SYNCS 0x989680 ;  /* 0x009896800000895d */ /* 0x002fea0003900000 */
[----:B------:R-:W1:Y:S02]  /*6870*/  @!P0 SYNCS.PHASECHK.TRANS64 P0, [R9+URZ], R4 ;  /* 0x00000004090085a7 */ /* 0x000e64000800007f */
[----:B-1----:R-:W-:Y:S05]  /*6880*/  @!P0 BRA `(.L_x_117) ;  /* 0xfffffffc00f08947 */ /* 0x002fea000383ffff */
[----:B------:R-:W-:Y:S05]  /*6890*/  BRA `(.L_x_137) ;  /* 0xfffffff8004c7947 */ /* 0x000fea000383ffff */
.L_x_118:
[----:B0-----:R0:W1:Y:S02]  /*68a0*/  SYNCS.PHASECHK.TRANS64.TRYWAIT P0, [R6+URZ], R5 ;  /* 0x00000005060075a7 */ /* 0x001064000800017f */
[----:B-1----:R-:W-:Y:S05]  /*68b0*/  @!P0 NANOSLEEP.SYNCS 0x989680 ;  /* 0x009896800000895d */ /* 0x002fea0003900000 */
[----:B------:R-:W1:Y:S02]  /*68c0*/  @!P0 SYNCS.PHASECHK.TRANS64 P0, [R6+URZ], R5 ;  /* 0x00000005060085a7 */ /* 0x000e64000800007f */
[----:B-1----:R-:W-:Y:S05]  /*68d0*/  @!P0 BRA `(.L_x_118) ;  /* 0xfffffffc00f08947 */ /* 0x002fea000383ffff */
[----:B------:R-:W-:Y:S05]  /*68e0*/  BRA `(.L_x_138) ;  /* 0xfffffff8005c7947 */ /* 0x000fea000383ffff */
.L_x_119:
[----:B0-----:R0:W1:Y:S02]  /*68f0*/  SYNCS.PHASECHK.TRANS64.TRYWAIT P0, [R9+URZ], R4 ;  /* 0x00000004090075a7 */ /* 0x001064000800017f */
[----:B-1----:R-:W-:Y:S05]  /*6900*/  @!P0 NANOSLEEP.SYNCS 0x989680 ;  /* 0x009896800000895d */ /* 0x002fea0003900000 */
[----:B------:R-:W1:Y:S02]  /*6910*/  @!P0 SYNCS.PHASECHK.TRANS64 P0, [R9+URZ], R4 ;  /* 0x00000004090085a7 */ /* 0x000e64000800007f */
[----:B-1----:R-:W-:Y:S05]  /*6920*/  @!P0 BRA `(.L_x_119) ;  /* 0xfffffffc00f08947 */ /* 0x002fea000383ffff */
[----:B------:R-:W-:Y:S05]  /*6930*/  BRA `(.L_x_139) ;  /* 0xfffffff8006c7947 */ /* 0x000fea000383ffff */
.L_x_120:
[----:B0-----:R0:W1:Y:S02]  /*6940*/  SYNCS.PHASECHK.TRANS64.TRYWAIT P0, [R8+URZ], R5 ;  /* 0x00000005080075a7 */ /* 0x001064000800017f */
[----:B-1----:R-:W-:Y:S05]  /*6950*/  @!P0 NANOSLEEP.SYNCS 0x989680 ;  /* 0x009896800000895d */ /* 0x002fea0003900000 */
[----:B------:R-:W1:Y:S02]  /*6960*/  @!P0 SYNCS.PHASECHK.TRANS64 P0, [R8+URZ], R5 ;  /* 0x00000005080085a7 */ /* 0x000e64000800007f */
[----:B-1----:R-:W-:Y:S05]  /*6970*/  @!P0 BRA `(.L_x_120) ;  /* 0xfffffffc00f08947 */ /* 0x002fea000383ffff */
[----:B------:R-:W-:Y:S05]  /*6980*/  BRA `(.L_x_140) ;  /* 0xfffffff8007c7947 */ /* 0x000fea000383ffff */
.L_x_121:
[----:B-1----:R1:W2:Y:S02]  /*6990*/  SYNCS.PHASECHK.TRANS64.TRYWAIT P0, [R11+URZ], R6 ;  /* 0x000000060b0075a7 */ /* 0x0022a4000800017f */
[----:B--2---:R-:W-:Y:S05]  /*69a0*/  @!P0 NANOSLEEP.SYNCS 0x989680 ;  /* 0x009896800000895d */ /* 0x004fea0003900000 */
[----:B------:R-:W2:Y:S02]  /*69b0*/  @!P0 SYNCS.PHASECHK.TRANS64 P0, [R11+URZ], R6 ;  /* 0x000000060b0085a7 */ /* 0x000ea4000800007f */
[----:B--2---:R-:W-:Y:S05]  /*69c0*/  @!P0 BRA `(.L_x_121) ;  /* 0xfffffffc00f08947 */ /* 0x004fea000383ffff */
[----:B------:R-:W-:Y:S05]  /*69d0*/  BRA `(.L_x_141) ;  /* 0xfffffff800847947 */ /* 0x000fea000383ffff */
.L_x_142:
[----:B------:R-:W-:-:S00]  /*69e0*/  BRA `(.L_x_142) ;  /* 0xfffffffc00fc7947 */ /* 0x000fc0000383ffff */
[----:B------:R-:W-:-:S00]  /*69f0*/  NOP ;  /* 0x0000000000007918 */ /* 0x000fc00000000000 */
        /* <DEDUP_REMOVED lines=8> */
.L_x_143:


//--------------------- .nv.shared._ZN7cutlass13device_kernelINS_4gemm6kernel13GemmUniversalIN4cute5tupleIJiiiiEEENS1_10collective13CollectiveMmaINS1_40MainloopSm90TmaGmmaWarpSpecializedSparseILi13ENS5_IJNS4_1CILi1EEENSA_ILi2EEESB_EEENS1_35KernelTmaWarpSpecializedCooperativeEEENS5_IJNSA_ILi128EEENSA_ILi64EEESH_EEENS_6half_tENS5_IJNS4_6LayoutINS5_IJiNS5_IJSC_iEEEiEEENS5_IJlNS5_IJSB_SC_EEElEEEEENSK_INS5_IJNS5_IJNS5_IJNSA_ILi8EEESC_NSA_ILi4EEEEEEiEEENS5_IJNS5_IJNSA_ILi16EEESC_SC_EEEiEEEiEEENS5_IJNS5_IJNS5_IJSH_SU_NSA_ILi1024EEEEEENSA_ILi4096EEEEEENS5_IJNS5_IJSB_NSA_ILi512EEENSA_ILi32EEEEEElEEElEEEEEEEESJ_NS5_IJlSB_lEEENS4_8TiledMMAINS4_8MMA_AtomIJNS4_4SM904GMMA6SPARSE26GMMA_64x64x32_F32F16F16_SSILNS1D_5MajorE0ELS1G_0ELNS1D_7ScaleInE1ELS1H_1ELNS1D_9SparseSelE0EEEEEENSK_INS5_IJSC_SB_SB_EEENS5_IJSB_NSA_ILi0EEES1M_EEEEENS5_IJNS4_10UnderscoreES1P_S1P_EEEEENS4_23SM90_TMA_LOAD_MULTICASTENS4_14ComposedLayoutINS4_7SwizzleILi2ELi4ELi3EEENS4_25smem_sparse_ptr_flag_bitsILi2ELi16EEENSK_INS5_IJNS5_IJSB_SQ_EEENS5_IJSC_S13_EEEEEENS5_IJNS5_IJS1M_SH_EEESN_EEEEEEEvNS4_8identityENS4_13SM90_TMA_LOADENS1T_INS1U_ILi3ELi4ELi3EEENS4_18smem_ptr_flag_bitsILi16EEENSK_INS5_IJSQ_SH_EEENS5_IJSH_SB_EEEEEEEvS25_EENS_8epilogue10collective6detail29Sm90TmaWarpSpecializedAdapterINS2G_15DefaultEpilogueIfNS5_IJSB_llEEES2K_NS2F_6thread17LinearCombinationIfLi1EffLNS2L_9ScaleType4KindE0ELNS_15FloatRoundStyleE2EfEENS1_15EpilogueDefaultEEEEEvvEEEEvNT_6ParamsE --------------------------
	.section	.nv.shared._ZN7cutlass13device_kernelINS_4gemm6kernel13GemmUniversalIN4cute5tupleIJiiiiEEENS1_10collective13CollectiveMmaINS1_40MainloopSm90TmaGmmaWarpSpecializedSparseILi13ENS5_IJNS4_1CILi1EEENSA_ILi2EEESB_EEENS1_35KernelTmaWarpSpecializedCooperativeEEENS5_IJNSA_ILi128EEENSA_ILi64EEESH_EEENS_6half_tENS5_IJNS4_6LayoutINS5_IJiNS5_IJSC_iEEEiEEENS5_IJlNS5_IJSB_SC_EEElEEEEENSK_INS5_IJNS5_IJNS5_IJNSA_ILi8EEESC_NSA_ILi4EEEEEEiEEENS5_IJNS5_IJNSA_ILi16EEESC_SC_EEEiEEEiEEENS5_IJNS5_IJNS5_IJSH_SU_NSA_ILi1024EEEEEENSA_ILi4096EEEEEENS5_IJNS5_IJSB_NSA_ILi512EEENSA_ILi32EEEEEElEEElEEEEEEEESJ_NS5_IJlSB_lEEENS4_8TiledMMAINS4_8MMA_AtomIJNS4_4SM904GMMA6SPARSE26GMMA_64x64x32_F32F16F16_SSILNS1D_5MajorE0ELS1G_0ELNS1D_7ScaleInE1ELS1H_1ELNS1D_9SparseSelE0EEEEEENSK_INS5_IJSC_SB_SB_EEENS5_IJSB_NSA_ILi0EEES1M_EEEEENS5_IJNS4_10UnderscoreES1P_S1P_EEEEENS4_23SM90_TMA_LOAD_MULTICASTENS4_14ComposedLayoutINS4_7SwizzleILi2ELi4ELi3EEENS4_25smem_sparse_ptr_flag_bitsILi2ELi16EEENSK_INS5_IJNS5_IJSB_SQ_EEENS5_IJSC_S13_EEEEEENS5_IJNS5_IJS1M_SH_EEESN_EEEEEEEvNS4_8identityENS4_13SM90_TMA_LOADENS1T_INS1U_ILi3ELi4ELi3EEENS4_18smem_ptr_flag_bitsILi16EEENSK_INS5_IJSQ_SH_EEENS5_IJSH_SB_EEEEEEEvS25_EENS_8epilogue10collective6detail29Sm90TmaWarpSpecializedAdapterINS2G_15DefaultEpilogueIfNS5_IJSB_llEEES2K_NS2F_6thread17LinearCombinationIfLi1EffLNS2L_9ScaleType4KindE0ELNS_15FloatRoundStyleE2EfEENS1_15EpilogueDefaultEEEEEvvEEEEvNT_6ParamsE,"aw",@nobits
	.sectionflags	@""
	.align	16
	.zero		1024


//--------------------- .nv.shared.reserved.0     --------------------------
	.section	.nv.shared.reserved.0,"aw",@nobits
	.weak		__nv_reservedSMEM_offset_0_alias
	.size		__nv_reservedSMEM_offset_0_alias, 0, 0
	.other		__nv_reservedSMEM_offset_0_alias,@"STO_CUDA_RESERVED_SHARED STV_DEFAULT"
__nv_reservedSMEM_offset_0_alias:
	.zero		0


//--------------------- .nv.global                --------------------------
	.section	.nv.global,"aw",@nobits
.nv.global:
	.type		_ZN39_INTERNAL_49b81ea4_4_k_cu_86f9d8ba_27774cute1_E,@object
	.size		_ZN39_INTERNAL_49b81ea4_4_k_cu_86f9d8ba_27774cute1_E,(_ZN39_INTERNAL_49b81ea4_4_k_cu_86f9d8ba_27774cuda3std3__45__cpo6cbeginE - _ZN39_INTERNAL_49b81ea4_4_k_cu_86f9d8ba_27774cute1_E)
_ZN39_INTERNAL_49b81ea4_4_k_cu_86f9d8ba_27774cute1_E:
	.zero		1
	.type		_ZN39_INTERNAL_49b81ea4_4_k_cu_86f9d8ba_27774cuda3std3__45__cpo6cbeginE,@object
	.size		_ZN39_INTERNAL_49b81ea4_4_k_cu_86f9d8ba_27774cuda3std3__45__cpo6cbeginE,(_ZN39_INTERNAL_49b81ea4_4_k_cu_86f9d8ba_27774cuda3std3__48in_placeE - _ZN39_INTERNAL_49b81ea4_4_k_cu_86f9d8ba_27774cuda3std3__45__cpo6cbeginE)
_ZN39_INTERNAL_49b81ea4_4_k_cu_86f9d8ba_27774cuda3std3__45__cpo6cbeginE:
	.zero		1
	.type		_ZN39_INTERNAL_49b81ea4_4_k_cu_86f9d8ba_27774cuda3std3__48in_placeE,@object
	.size		_ZN39_INTERNAL_49b81ea4_4_k_cu_86f9d8ba_27774cuda3std3__48in_placeE,(_ZN39_INTERNAL_49b81ea4_4_k_cu_86f9d8ba_27774cuda3std6ranges3__45__cpo9iter_moveE - _ZN39_INTERNAL_49b81ea4_4_k_cu_86f9d8ba_27774cuda3std3__48in_placeE)
_ZN39_INTERNAL_49b81ea4_4_k_cu_86f9d8ba_27774cuda3std3__48in_placeE:
	.zero		1
	.type		_ZN39_INTERNAL_49b81ea4_4_k_cu_86f9d8ba_27774cuda3std6ranges3__45__cpo9iter_moveE,@object
	.size		_ZN39_INTERNAL_49b81ea4_4_k_cu_86f9d8ba_27774cuda3std6ranges3__45__cpo9iter_moveE,(_ZN39_INTERNAL_49b81ea4_4_k_cu_86f9d8ba_27774cuda3std3__45__cpo5beginE - _ZN39_INTERNAL_49b81ea4_4_k_cu_86f9d8ba_27774cuda3std6ranges3__45__cpo9iter_moveE)
_ZN39_INTERNAL_49b81ea4_4_k_cu_86f9d8ba_27774cuda3std6ranges3__45__cpo9iter_moveE:
	.zero		1
	.type		_ZN39_INTERNAL_49b81ea4_4_k_cu_86f9d8ba_27774cuda3std3__45__cpo5beginE,@object
	.size		_ZN39_INTERNAL_49b81ea4_4_k_cu_86f9d8ba_27774cuda3std3__45__cpo5beginE,(_ZN39_INTERNAL_49b81ea4_4_k_cu_86f9d8ba_27774cuda3std3__441_GLOBAL__N__49b81ea4_4_k_cu_86f9d8ba_27776ignoreE - _ZN39_INTERNAL_49b81ea4_4_k_cu_86f9d8ba_27774cuda3std3__45__cpo5beginE)
_ZN39_INTERNAL_49b81ea4_4_k_cu_86f9d8ba_27774cuda3std3__45__cpo5beginE:
	.zero		1
	.type		_ZN39_INTERNAL_49b81ea4_4_k_cu_86f9d8ba_27774cuda3std3__441_GLOBAL__N__49b81ea4_4_k_cu_86f9d8ba_27776ignoreE,@object
	.size		_ZN39_INTERNAL_49b81ea4_4_k_cu_86f9d8ba_27774cuda3std3__441_GLOBAL__N__49b81ea4_4_k_cu_86f9d8ba_27776ignoreE,(_ZN39_INTERNAL_49b81ea4_4_k_cu_86f9d8ba_27774cute7productE - _ZN39_INTERNAL_49b81ea4_4_k_cu_86f9d8ba_27774cuda3std3__441_GLOBAL__N__49b81ea4_4_k_cu_86f9d8ba_27776ignoreE)
_ZN39_INTERNAL_49b81ea4_4_k_cu_86f9d8ba_27774cuda3std3__441_GLOBAL__N__49b81ea4_4_k_cu_86f9d8ba_27776ignoreE:
	.zero		1
	.type		_ZN39_INTERNAL_49b81ea4_4_k_cu_86f9d8ba_27774cute7productE,@object
	.size		_ZN39_INTERNAL_49b81ea4_4_k_cu_86f9d8ba_27774cute7productE,(_ZN39_INTERNAL_49b81ea4_4_k_cu_86f9d8ba_27774cuda3std3__45__cpo3endE - _ZN39_INTERNAL_49b81ea4_4_k_cu_86f9d8ba_27774cute7productE)
_ZN39_INTERNAL_49b81ea4_4_k_cu_86f9d8ba_27774cute7productE:
	.zero		1
	.type		_ZN39_INTERNAL_49b81ea4_4_k_cu_86f9d8ba_27774cuda3std3__45__cpo3endE,@object
	.size		_ZN39_INTERNAL_49b81ea4_4_k_cu_86f9d8ba_27774cuda3std3__45__cpo3endE,(_ZN39_INTERNAL_49b81ea4_4_k_cu_86f9d8ba_27774cuda3std3__419piecewise_constructE - _ZN39_INTERNAL_49b81ea4_4_k_cu_86f9d8ba_27774cuda3std3__45__cpo3endE)
_ZN39_INTERNAL_49b81ea4_4_k_cu_86f9d8ba_27774cuda3std3__45__cpo3endE:
	.zero		1
	.type		_ZN39_INTERNAL_49b81ea4_4_k_cu_86f9d8ba_27774cuda3std3__419piecewise_constructE,@object
	.size		_ZN39_INTERNAL_49b81ea4_4_k_cu_86f9d8ba_27774cuda3std3__419piecewise_constructE,(_ZN39_INTERNAL_49b81ea4_4_k_cu_86f9d8ba_27774cuda3std3__45__cpo4cendE - _ZN39_INTERNAL_49b81ea4_4_k_cu_86f9d8ba_27774cuda3std3__419piecewise_constructE)
_ZN39_INTERNAL_49b81ea4_4_k_cu_86f9d8ba_27774cuda3std3__419piecewise_constructE:
	.zero		1
	.type		_ZN39_INTERNAL_49b81ea4_4_k_cu_86f9d8ba_27774cuda3std3__45__cpo4cendE,@object
	.size		_ZN39_INTERNAL_49b81ea4_4_k_cu_86f9d8ba_27774cuda3std3__45__cpo4cendE,(_ZN39_INTERNAL_49b81ea4_4_k_cu_86f9d8ba_27774cuda3std6ranges3__45__cpo4swapE - _ZN39_INTERNAL_49b81ea4_4_k_cu_86f9d8ba_27774cuda3std3__45__cpo4cendE)
_ZN39_INTERNAL_49b81ea4_4_k_cu_86f9d8ba_27774cuda3std3__45__cpo4cendE:
	.zero		1
	.type		_ZN39_INTERNAL_49b81ea4_4_k_cu_86f9d8ba_27774cuda3std6ranges3__45__cpo4swapE,@object
	.size		_ZN39_INTERNAL_49b81ea4_4_k_cu_86f9d8ba_27774cuda3std6ranges3__45__cpo4swapE,(.L_7 - _ZN39_INTERNAL_49b81ea4_4_k_cu_86f9d8ba_27774cuda3std6ranges3__45__cpo4swapE)
_ZN39_INTERNAL_49b81ea4_4_k_cu_86f9d8ba_27774cuda3std6ranges3__45__cpo4swapE:
	.zero		1
.L_7:


//--------------------- .nv.constant0._ZN7cutlass13device_kernelINS_4gemm6kernel13GemmUniversalIN4cute5tupleIJiiiiEEENS1_10collective13CollectiveMmaINS1_40MainloopSm90TmaGmmaWarpSpecializedSparseILi13ENS5_IJNS4_1CILi1EEENSA_ILi2EEESB_EEENS1_35KernelTmaWarpSpecializedCooperativeEEENS5_IJNSA_ILi128EEENSA_ILi64EEESH_EEENS_6half_tENS5_IJNS4_6LayoutINS5_IJiNS5_IJSC_iEEEiEEENS5_IJlNS5_IJSB_SC_EEElEEEEENSK_INS5_IJNS5_IJNS5_IJNSA_ILi8EEESC_NSA_ILi4EEEEEEiEEENS5_IJNS5_IJNSA_ILi16EEESC_SC_EEEiEEEiEEENS5_IJNS5_IJNS5_IJSH_SU_NSA_ILi1024EEEEEENSA_ILi4096EEEEEENS5_IJNS5_IJSB_NSA_ILi512EEENSA_ILi32EEEEEElEEElEEEEEEEESJ_NS5_IJlSB_lEEENS4_8TiledMMAINS4_8MMA_AtomIJNS4_4SM904GMMA6SPARSE26GMMA_64x64x32_F32F16F16_SSILNS1D_5MajorE0ELS1G_0ELNS1D_7ScaleInE1ELS1H_1ELNS1D_9SparseSelE0EEEEEENSK_INS5_IJSC_SB_SB_EEENS5_IJSB_NSA_ILi0EEES1M_EEEEENS5_IJNS4_10UnderscoreES1P_S1P_EEEEENS4_23SM90_TMA_LOAD_MULTICASTENS4_14ComposedLayoutINS4_7SwizzleILi2ELi4ELi3EEENS4_25smem_sparse_ptr_flag_bitsILi2ELi16EEENSK_INS5_IJNS5_IJSB_SQ_EEENS5_IJSC_S13_EEEEEENS5_IJNS5_IJS1M_SH_EEESN_EEEEEEEvNS4_8identityENS4_13SM90_TMA_LOADENS1T_INS1U_ILi3ELi4ELi3EEENS4_18smem_ptr_flag_bitsILi16EEENSK_INS5_IJSQ_SH_EEENS5_IJSH_SB_EEEEEEEvS25_EENS_8epilogue10collective6detail29Sm90TmaWarpSpecializedAdapterINS2G_15DefaultEpilogueIfNS5_IJSB_llEEES2K_NS2F_6thread17LinearCombinationIfLi1EffLNS2L_9ScaleType4KindE0ELNS_15FloatRoundStyleE2EfEENS1_15EpilogueDefaultEEEEEvvEEEEvNT_6ParamsE --------------------------
	.section	.nv.constant0._ZN7cutlass13device_kernelINS_4gemm6kernel13GemmUniversalIN4cute5tupleIJiiiiEEENS1_10collective13CollectiveMmaINS1_40MainloopSm90TmaGmmaWarpSpecializedSparseILi13ENS5_IJNS4_1CILi1EEENSA_ILi2EEESB_EEENS1_35KernelTmaWarpSpecializedCooperativeEEENS5_IJNSA_ILi128EEENSA_ILi64EEESH_EEENS_6half_tENS5_IJNS4_6LayoutINS5_IJiNS5_IJSC_iEEEiEEENS5_IJlNS5_IJSB_SC_EEElEEEEENSK_INS5_IJNS5_IJNS5_IJNSA_ILi8EEESC_NSA_ILi4EEEEEEiEEENS5_IJNS5_IJNSA_ILi16EEESC_SC_EEEiEEEiEEENS5_IJNS5_IJNS5_IJSH_SU_NSA_ILi1024EEEEEENSA_ILi4096EEEEEENS5_IJNS5_IJSB_NSA_ILi512EEENSA_ILi32EEEEEElEEElEEEEEEEESJ_NS5_IJlSB_lEEENS4_8TiledMMAINS4_8MMA_AtomIJNS4_4SM904GMMA6SPARSE26GMMA_64x64x32_F32F16F16_SSILNS1D_5MajorE0ELS1G_0ELNS1D_7ScaleInE1ELS1H_1ELNS1D_9SparseSelE0EEEEEENSK_INS5_IJSC_SB_SB_EEENS5_IJSB_NSA_ILi0EEES1M_EEEEENS5_IJNS4_10UnderscoreES1P_S1P_EEEEENS4_23SM90_TMA_LOAD_MULTICASTENS4_14ComposedLayoutINS4_7SwizzleILi2ELi4ELi3EEENS4_25smem_sparse_ptr_flag_bitsILi2ELi16EEENSK_INS5_IJNS5_IJSB_SQ_EEENS5_IJSC_S13_EEEEEENS5_IJNS5_IJS1M_SH_EEESN_EEEEEEEvNS4_8identityENS4_13SM90_TMA_LOADENS1T_INS1U_ILi3ELi4ELi3EEENS4_18smem_ptr_flag_bitsILi16EEENSK_INS5_IJSQ_SH_EEENS5_IJSH_SB_EEEEEEEvS25_EENS_8epilogue10collective6detail29Sm90TmaWarpSpecializedAdapterINS2G_15DefaultEpilogueIfNS5_IJSB_llEEES2K_NS2F_6thread17LinearCombinationIfLi1EffLNS2L_9ScaleType4KindE0ELNS_15FloatRoundStyleE2EfEENS1_15EpilogueDefaultEEEEEvvEEEEvNT_6ParamsE,"a",@progbits
	.sectionflags	@""
	.align	4
.nv.constant0._ZN7cutlass13device_kernelINS_4gemm6kernel13GemmUniversalIN4cute5tupleIJiiiiEEENS1_10collective13CollectiveMmaINS1_40MainloopSm90TmaGmmaWarpSpecializedSparseILi13ENS5_IJNS4_1CILi1EEENSA_ILi2EEESB_EEENS1_35KernelTmaWarpSpecializedCooperativeEEENS5_IJNSA_ILi128EEENSA_ILi64EEESH_EEENS_6half_tENS5_IJNS4_6LayoutINS5_IJiNS5_IJSC_iEEEiEEENS5_IJlNS5_IJSB_SC_EEElEEEEENSK_INS5_IJNS5_IJNS5_IJNSA_ILi8EEESC_NSA_ILi4EEEEEEiEEENS5_IJNS5_IJNSA_ILi16EEESC_SC_EEEiEEEiEEENS5_IJNS5_IJNS5_IJSH_SU_NSA_ILi1024EEEEEENSA_ILi4096EEEEEENS5_IJNS5_IJSB_NSA_ILi512EEENSA_ILi32EEEEEElEEElEEEEEEEESJ_NS5_IJlSB_lEEENS4_8TiledMMAINS4_8MMA_AtomIJNS4_4SM904GMMA6SPARSE26GMMA_64x64x32_F32F16F16_SSILNS1D_5MajorE0ELS1G_0ELNS1D_7ScaleInE1ELS1H_1ELNS1D_9SparseSelE0EEEEEENSK_INS5_IJSC_SB_SB_EEENS5_IJSB_NSA_ILi0EEES1M_EEEEENS5_IJNS4_10UnderscoreES1P_S1P_EEEEENS4_23SM90_TMA_LOAD_MULTICASTENS4_14ComposedLayoutINS4_7SwizzleILi2ELi4ELi3EEENS4_25smem_sparse_ptr_flag_bitsILi2ELi16EEENSK_INS5_IJNS5_IJSB_SQ_EEENS5_IJSC_S13_EEEEEENS5_IJNS5_IJS1M_SH_EEESN_EEEEEEEvNS4_8identityENS4_13SM90_TMA_LOADENS1T_INS1U_ILi3ELi4ELi3EEENS4_18smem_ptr_flag_bitsILi16EEENSK_INS5_IJSQ_SH_EEENS5_IJSH_SB_EEEEEEEvS25_EENS_8epilogue10collective6detail29Sm90TmaWarpSpecializedAdapterINS2G_15DefaultEpilogueIfNS5_IJSB_llEEES2K_NS2F_6thread17LinearCombinationIfLi1EffLNS2L_9ScaleType4KindE0ELNS_15FloatRoundStyleE2EfEENS1_15EpilogueDefaultEEEEEvvEEEEvNT_6ParamsE:
	.zero		1920


//--------------------- SYMBOLS --------------------------

	.type		.nv.reservedSmem.offset0,@object
	.size		.nv.reservedSmem.offset0,0x4
